//
// Generated by NVIDIA NVVM Compiler
//
// Compiler Build ID: CL-36424714
// Cuda compilation tools, release 13.0, V13.0.88
// Based on NVVM 20.0.0
//

.version 9.0
.target sm_100
.address_size 64

	// .globl	_Z13myShuffleScanPfPiP10BlockStateS_i
.extern .func  (.param .b32 func_retval0) vprintf
(
	.param .b64 vprintf_param_0,
	.param .b64 vprintf_param_1
)
;
// _ZZ13myShuffleScanPfPiP10BlockStateS_iE9sBlockNum has been demoted
// _ZZ13myShuffleScanPfPiP10BlockStateS_iE10sharedData has been demoted
.global .align 1 .b8 _ZN34_INTERNAL_7959b478_4_k_cu_e0ea51ea4cuda3std3__45__cpo5beginE[1];
.global .align 1 .b8 _ZN34_INTERNAL_7959b478_4_k_cu_e0ea51ea4cuda3std3__45__cpo3endE[1];
.global .align 1 .b8 _ZN34_INTERNAL_7959b478_4_k_cu_e0ea51ea4cuda3std3__45__cpo6cbeginE[1];
.global .align 1 .b8 _ZN34_INTERNAL_7959b478_4_k_cu_e0ea51ea4cuda3std3__45__cpo4cendE[1];
.global .align 1 .b8 _ZN34_INTERNAL_7959b478_4_k_cu_e0ea51ea4cuda3std3__45__cpo6rbeginE[1];
.global .align 1 .b8 _ZN34_INTERNAL_7959b478_4_k_cu_e0ea51ea4cuda3std3__45__cpo4rendE[1];
.global .align 1 .b8 _ZN34_INTERNAL_7959b478_4_k_cu_e0ea51ea4cuda3std3__45__cpo7crbeginE[1];
.global .align 1 .b8 _ZN34_INTERNAL_7959b478_4_k_cu_e0ea51ea4cuda3std3__45__cpo5crendE[1];
.global .align 1 .b8 _ZN34_INTERNAL_7959b478_4_k_cu_e0ea51ea4cuda3std3__436_GLOBAL__N__7959b478_4_k_cu_e0ea51ea6ignoreE[1];
.global .align 1 .b8 _ZN34_INTERNAL_7959b478_4_k_cu_e0ea51ea4cuda3std3__419piecewise_constructE[1];
.global .align 1 .b8 _ZN34_INTERNAL_7959b478_4_k_cu_e0ea51ea4cuda3std3__48in_placeE[1];
.global .align 1 .b8 _ZN34_INTERNAL_7959b478_4_k_cu_e0ea51ea4cuda3std3__420unreachable_sentinelE[1];
.global .align 1 .b8 _ZN34_INTERNAL_7959b478_4_k_cu_e0ea51ea4cuda3std3__47nulloptE[1];
.global .align 1 .b8 _ZN34_INTERNAL_7959b478_4_k_cu_e0ea51ea4cuda3std3__48unexpectE[1];
.global .align 1 .b8 _ZN34_INTERNAL_7959b478_4_k_cu_e0ea51ea4cuda3std6ranges3__45__cpo4swapE[1];
.global .align 1 .b8 _ZN34_INTERNAL_7959b478_4_k_cu_e0ea51ea4cuda3std6ranges3__45__cpo9iter_moveE[1];
.global .align 1 .b8 _ZN34_INTERNAL_7959b478_4_k_cu_e0ea51ea4cuda3std6ranges3__45__cpo5beginE[1];
.global .align 1 .b8 _ZN34_INTERNAL_7959b478_4_k_cu_e0ea51ea4cuda3std6ranges3__45__cpo3endE[1];
.global .align 1 .b8 _ZN34_INTERNAL_7959b478_4_k_cu_e0ea51ea4cuda3std6ranges3__45__cpo6cbeginE[1];
.global .align 1 .b8 _ZN34_INTERNAL_7959b478_4_k_cu_e0ea51ea4cuda3std6ranges3__45__cpo4cendE[1];
.global .align 1 .b8 _ZN34_INTERNAL_7959b478_4_k_cu_e0ea51ea4cuda3std6ranges3__45__cpo7advanceE[1];
.global .align 1 .b8 _ZN34_INTERNAL_7959b478_4_k_cu_e0ea51ea4cuda3std6ranges3__45__cpo9iter_swapE[1];
.global .align 1 .b8 _ZN34_INTERNAL_7959b478_4_k_cu_e0ea51ea4cuda3std6ranges3__45__cpo4nextE[1];
.global .align 1 .b8 _ZN34_INTERNAL_7959b478_4_k_cu_e0ea51ea4cuda3std6ranges3__45__cpo4prevE[1];
.global .align 1 .b8 _ZN34_INTERNAL_7959b478_4_k_cu_e0ea51ea4cuda3std6ranges3__45__cpo4dataE[1];
.global .align 1 .b8 _ZN34_INTERNAL_7959b478_4_k_cu_e0ea51ea4cuda3std6ranges3__45__cpo5cdataE[1];
.global .align 1 .b8 _ZN34_INTERNAL_7959b478_4_k_cu_e0ea51ea4cuda3std6ranges3__45__cpo4sizeE[1];
.global .align 1 .b8 _ZN34_INTERNAL_7959b478_4_k_cu_e0ea51ea4cuda3std6ranges3__45__cpo5ssizeE[1];
.global .align 1 .b8 _ZN34_INTERNAL_7959b478_4_k_cu_e0ea51ea4cuda3std6ranges3__45__cpo8distanceE[1];
.global .align 1 .b8 _ZN34_INTERNAL_7959b478_4_k_cu_e0ea51ea6thrust24THRUST_300001_SM_1000_NS6system6detail10sequential3seqE[1];
.global .align 1 .b8 _ZN34_INTERNAL_7959b478_4_k_cu_e0ea51ea6thrust24THRUST_300001_SM_1000_NS12placeholders2_1E[1];
.global .align 1 .b8 _ZN34_INTERNAL_7959b478_4_k_cu_e0ea51ea6thrust24THRUST_300001_SM_1000_NS12placeholders2_2E[1];
.global .align 1 .b8 _ZN34_INTERNAL_7959b478_4_k_cu_e0ea51ea6thrust24THRUST_300001_SM_1000_NS12placeholders2_3E[1];
.global .align 1 .b8 _ZN34_INTERNAL_7959b478_4_k_cu_e0ea51ea6thrust24THRUST_300001_SM_1000_NS12placeholders2_4E[1];
.global .align 1 .b8 _ZN34_INTERNAL_7959b478_4_k_cu_e0ea51ea6thrust24THRUST_300001_SM_1000_NS12placeholders2_5E[1];
.global .align 1 .b8 _ZN34_INTERNAL_7959b478_4_k_cu_e0ea51ea6thrust24THRUST_300001_SM_1000_NS12placeholders2_6E[1];
.global .align 1 .b8 _ZN34_INTERNAL_7959b478_4_k_cu_e0ea51ea6thrust24THRUST_300001_SM_1000_NS12placeholders2_7E[1];
.global .align 1 .b8 _ZN34_INTERNAL_7959b478_4_k_cu_e0ea51ea6thrust24THRUST_300001_SM_1000_NS12placeholders2_8E[1];
.global .align 1 .b8 _ZN34_INTERNAL_7959b478_4_k_cu_e0ea51ea6thrust24THRUST_300001_SM_1000_NS12placeholders2_9E[1];
.global .align 1 .b8 _ZN34_INTERNAL_7959b478_4_k_cu_e0ea51ea6thrust24THRUST_300001_SM_1000_NS12placeholders3_10E[1];
.global .align 1 .b8 $str[22] = {79, 102, 102, 115, 101, 116, 32, 37, 100, 32, 111, 102, 102, 115, 101, 116, 49, 32, 37, 100, 10};

.visible .entry _Z13myShuffleScanPfPiP10BlockStateS_i(
	.param .u64 .ptr .align 1 _Z13myShuffleScanPfPiP10BlockStateS_i_param_0,
	.param .u64 .ptr .align 1 _Z13myShuffleScanPfPiP10BlockStateS_i_param_1,
	.param .u64 .ptr .align 1 _Z13myShuffleScanPfPiP10BlockStateS_i_param_2,
	.param .u64 .ptr .align 1 _Z13myShuffleScanPfPiP10BlockStateS_i_param_3,
	.param .u32 _Z13myShuffleScanPfPiP10BlockStateS_i_param_4
)
{
	.local .align 8 .b8 	__local_depot0[8];
	.reg .b64 	%SP;
	.reg .b64 	%SPL;
	.reg .pred 	%p<28>;
	.reg .b32 	%r<53>;
	.reg .b32 	%f<43>;
	.reg .b64 	%rd<14>;
	// demoted variable
	.shared .align 4 .u32 _ZZ13myShuffleScanPfPiP10BlockStateS_iE9sBlockNum;
	// demoted variable
	.shared .align 4 .b8 _ZZ13myShuffleScanPfPiP10BlockStateS_iE10sharedData[16];
	mov.u64 	%SPL, __local_depot0;
	cvta.local.u64 	%SP, %SPL;
	ld.param.u64 	%rd2, [_Z13myShuffleScanPfPiP10BlockStateS_i_param_0];
	ld.param.u64 	%rd3, [_Z13myShuffleScanPfPiP10BlockStateS_i_param_1];
	ld.param.u32 	%r21, [_Z13myShuffleScanPfPiP10BlockStateS_i_param_4];
	mov.u32 	%r1, %tid.x;
	setp.ne.s32 	%p1, %r1, 0;
	@%p1 bra 	$L__BB0_2;
	cvta.to.global.u64 	%rd4, %rd3;
	atom.global.add.u32 	%r22, [%rd4], 1;
	st.shared.u32 	[_ZZ13myShuffleScanPfPiP10BlockStateS_iE9sBlockNum], %r22;
$L__BB0_2:
	setp.ne.s32 	%p2, %r1, 0;
	bar.sync 	0;
	mov.u32 	%r2, %ntid.x;
	ld.shared.u32 	%r23, [_ZZ13myShuffleScanPfPiP10BlockStateS_iE9sBlockNum];
	mul.lo.s32 	%r3, %r23, %r2;
	@%p2 bra 	$L__BB0_4;
	mov.u32 	%r24, %ctaid.x;
	mul.lo.s32 	%r25, %r24, %r2;
	add.u64 	%rd5, %SP, 0;
	add.u64 	%rd6, %SPL, 0;
	st.local.v2.u32 	[%rd6], {%r25, %r3};
	mov.u64 	%rd7, $str;
	cvta.global.u64 	%rd8, %rd7;
	{ // callseq 0, 0
	.param .b64 param0;
	st.param.b64 	[param0], %rd8;
	.param .b64 param1;
	st.param.b64 	[param1], %rd5;
	.param .b32 retval0;
	call.uni (retval0), 
	vprintf, 
	(
	param0, 
	param1
	);
	ld.param.b32 	%r26, [retval0];
	} // callseq 0
$L__BB0_4:
	cvt.s64.s32 	%rd9, %r3;
	setp.ge.s32 	%p3, %r1, %r21;
	cvt.u64.u32 	%rd10, %r1;
	add.s64 	%rd11, %rd9, %rd10;
	cvta.to.global.u64 	%rd12, %rd2;
	shl.b64 	%rd13, %rd11, 2;
	add.s64 	%rd1, %rd12, %rd13;
	mov.f32 	%f37, 0f00000000;
	@%p3 bra 	$L__BB0_6;
	ld.global.f32 	%f37, [%rd1];
$L__BB0_6:
	and.b32  	%r28, %r1, 31;
	mov.b32 	%r29, %f37;
	shfl.sync.up.b32	%r30|%p4, %r29, 1, 0, -1;
	setp.eq.s32 	%p5, %r28, 0;
	mov.b32 	%f16, %r30;
	add.f32 	%f17, %f37, %f16;
	selp.f32 	%f18, %f37, %f17, %p5;
	mov.b32 	%r31, %f18;
	shfl.sync.up.b32	%r32|%p6, %r31, 2, 0, -1;
	setp.lt.u32 	%p7, %r28, 2;
	mov.b32 	%f19, %r32;
	add.f32 	%f20, %f18, %f19;
	selp.f32 	%f21, %f18, %f20, %p7;
	mov.b32 	%r33, %f21;
	shfl.sync.up.b32	%r34|%p8, %r33, 4, 0, -1;
	setp.lt.u32 	%p9, %r28, 4;
	mov.b32 	%f22, %r34;
	add.f32 	%f23, %f21, %f22;
	selp.f32 	%f24, %f21, %f23, %p9;
	mov.b32 	%r35, %f24;
	shfl.sync.up.b32	%r36|%p10, %r35, 8, 0, -1;
	setp.lt.u32 	%p11, %r28, 8;
	mov.b32 	%f25, %r36;
	add.f32 	%f26, %f24, %f25;
	selp.f32 	%f27, %f24, %f26, %p11;
	mov.b32 	%r37, %f27;
	shfl.sync.up.b32	%r38|%p12, %r37, 16, 0, -1;
	setp.lt.u32 	%p13, %r28, 16;
	mov.b32 	%f28, %r38;
	add.f32 	%f29, %f27, %f28;
	selp.f32 	%f42, %f27, %f29, %p13;
	mov.u32 	%r39, %tid.y;
	mov.u32 	%r40, %tid.z;
	mov.u32 	%r41, %ntid.y;
	mad.lo.s32 	%r42, %r40, %r41, %r39;
	mad.lo.s32 	%r43, %r42, %r2, %r1;
	and.b32  	%r4, %r43, 31;
	setp.ne.s32 	%p14, %r4, 31;
	shr.u32 	%r44, %r1, 3;
	and.b32  	%r45, %r44, 124;
	mov.u32 	%r46, _ZZ13myShuffleScanPfPiP10BlockStateS_iE10sharedData;
	add.s32 	%r5, %r46, %r45;
	@%p14 bra 	$L__BB0_8;
	st.shared.f32 	[%r5], %f42;
$L__BB0_8:
	bar.sync 	0;
	setp.gt.u32 	%p15, %r1, 31;
	@%p15 bra 	$L__BB0_19;
	shl.b32 	%r47, %r4, 2;
	add.s32 	%r6, %r46, %r47;
	ld.shared.u32 	%r50, [%r6];
	shfl.sync.up.b32	%r8|%p16, %r50, 1, 0, -1;
	setp.eq.s32 	%p17, %r4, 0;
	mov.b32 	%f39, %r50;
	@%p17 bra 	$L__BB0_11;
	mov.b32 	%f30, %r8;
	add.f32 	%f39, %f39, %f30;
	st.shared.f32 	[%r6], %f39;
	mov.b32 	%r50, %f39;
$L__BB0_11:
	shfl.sync.up.b32	%r11|%p18, %r50, 2, 0, -1;
	setp.lt.u32 	%p19, %r4, 2;
	@%p19 bra 	$L__BB0_13;
	mov.b32 	%f31, %r11;
	add.f32 	%f39, %f39, %f31;
	st.shared.f32 	[%r6], %f39;
	mov.b32 	%r50, %f39;
$L__BB0_13:
	shfl.sync.up.b32	%r14|%p20, %r50, 4, 0, -1;
	setp.lt.u32 	%p21, %r4, 4;
	@%p21 bra 	$L__BB0_15;
	mov.b32 	%f32, %r14;
	add.f32 	%f39, %f39, %f32;
	st.shared.f32 	[%r6], %f39;
	mov.b32 	%r50, %f39;
$L__BB0_15:
	shfl.sync.up.b32	%r17|%p22, %r50, 8, 0, -1;
	setp.lt.u32 	%p23, %r4, 8;
	@%p23 bra 	$L__BB0_17;
	mov.b32 	%f33, %r17;
	add.f32 	%f39, %f39, %f33;
	st.shared.f32 	[%r6], %f39;
	mov.b32 	%r50, %f39;
$L__BB0_17:
	shfl.sync.up.b32	%r20|%p24, %r50, 16, 0, -1;
	setp.lt.u32 	%p25, %r4, 16;
	@%p25 bra 	$L__BB0_19;
	mov.b32 	%f34, %r20;
	add.f32 	%f35, %f39, %f34;
	st.shared.f32 	[%r6], %f35;
$L__BB0_19:
	bar.sync 	0;
	setp.lt.u32 	%p26, %r1, 32;
	@%p26 bra 	$L__BB0_21;
	ld.shared.f32 	%f36, [%r5+-4];
	add.f32 	%f42, %f42, %f36;
$L__BB0_21:
	setp.ge.s32 	%p27, %r1, %r21;
	@%p27 bra 	$L__BB0_23;
	st.global.f32 	[%rd1], %f42;
$L__BB0_23:
	ret;

}
	// .globl	_ZN3cub18CUB_300001_SM_10006detail11EmptyKernelIvEEvv
.visible .entry _ZN3cub18CUB_300001_SM_10006detail11EmptyKernelIvEEvv()
{


	ret;

}


// ===== COMPILED SASS (sm_100) =====

	.target	sm_100

	.elftype	@"ET_EXEC"


//--------------------- .note.nv.tkinfo           --------------------------
	.section	.note.nv.tkinfo,"",@"SHT_NOTE"
	.sectionflags	@"SHF_NOTE_NV_TKINFO"
	.tkinfo
        /*0018*/ 	.word	0x00000002
        /*0030*/ 	.string	""
        /*0030*/ 	.string	"ptxas"
        /*0030*/ 	.string	"Cuda compilation tools, release 13.0, V13.0.88"
        /*0030*/ 	.string	"Build cuda_13.0.r13.0/compiler.36424714_0"
        /*0030*/ 	.string	"-arch sm_100 -m 64 "



//--------------------- .note.nv.cuinfo           --------------------------
	.section	.note.nv.cuinfo,"",@"SHT_NOTE"
	.sectionflags	@"SHF_NOTE_NV_CUINFO"
        /*0018*/ 	.short	0x0002
        /*001a*/ 	.short	0x0064
        /*001c*/ 	.short	0x0082
	.zero		2


//--------------------- .nv.info                  --------------------------
	.section	.nv.info,"",@"SHT_CUDA_INFO"
	.align	4


	//----- nvinfo : EIATTR_REGCOUNT
	.align		4
        /*0000*/ 	.byte	0x04, 0x2f
        /*0002*/ 	.short	(.L_42 - .L_41)
	.align		4
.L_41:
        /*0004*/ 	.word	index@(_Z13myShuffleScanPfPiP10BlockStateS_i)
        /*0008*/ 	.word	0x00000018


	//----- nvinfo : EIATTR_FRAME_SIZE
	.align		4
.L_42:
        /*000c*/ 	.byte	0x04, 0x11
        /*000e*/ 	.short	(.L_44 - .L_43)
	.align		4
.L_43:
        /*0010*/ 	.word	index@(_Z13myShuffleScanPfPiP10BlockStateS_i)
        /*0014*/ 	.word	0x00000008


	//----- nvinfo : EIATTR_REGCOUNT
	.align		4
.L_44:
        /*0018*/ 	.byte	0x04, 0x2f
        /*001a*/ 	.short	(.L_46 - .L_45)
	.align		4
.L_45:
        /*001c*/ 	.word	index@(_ZN3cub18CUB_300001_SM_10006detail11EmptyKernelIvEEvv)
        /*0020*/ 	.word	0x00000004


	//----- nvinfo : EIATTR_FRAME_SIZE
	.align		4
.L_46:
        /*0024*/ 	.byte	0x04, 0x11
        /*0026*/ 	.short	(.L_48 - .L_47)
	.align		4
.L_47:
        /*0028*/ 	.word	index@(_ZN3cub18CUB_300001_SM_10006detail11EmptyKernelIvEEvv)
        /*002c*/ 	.word	0x00000000


	//----- nvinfo : EIATTR_MIN_STACK_SIZE
	.align		4
.L_48:
        /*0030*/ 	.byte	0x04, 0x12
        /*0032*/ 	.short	(.L_50 - .L_49)
	.align		4
.L_49:
        /*0034*/ 	.word	index@(_ZN3cub18CUB_300001_SM_10006detail11EmptyKernelIvEEvv)
        /*0038*/ 	.word	0x00000000


	//----- nvinfo : EIATTR_MIN_STACK_SIZE
	.align		4
.L_50:
        /*003c*/ 	.byte	0x04, 0x12
        /*003e*/ 	.short	(.L_52 - .L_51)
	.align		4
.L_51:
        /*0040*/ 	.word	index@(_Z13myShuffleScanPfPiP10BlockStateS_i)
        /*0044*/ 	.word	0x00000008
.L_52:


//--------------------- .nv.compat                --------------------------
	.section	.nv.compat,"",@"SHT_CUDA_COMPAT_INFO"
	.align	4
        /*0000*/ 	.byte	0x02, 0x09, 0x00, 0x00, 0x02, 0x02, 0x01, 0x00, 0x02, 0x05, 0x05, 0x00, 0x03, 0x07, 0x01, 0x01
        /*0010*/ 	.byte	0x02, 0x03, 0x00, 0x00, 0x02, 0x06, 0x01, 0x00, 0x04, 0x0b, 0x08, 0x00, 0x09, 0x00, 0x00, 0x00
        /*0020*/ 	.byte	0x00, 0x00, 0x00, 0x00


//--------------------- .nv.info._ZN3cub18CUB_300001_SM_10006detail11EmptyKernelIvEEvv --------------------------
	.section	.nv.info._ZN3cub18CUB_300001_SM_10006detail11EmptyKernelIvEEvv,"",@"SHT_CUDA_INFO"
	.sectionflags	@""
	.align	4


	//----- nvinfo : EIATTR_CUDA_API_VERSION
	.align		4
        /*0000*/ 	.byte	0x04, 0x37
        /*0002*/ 	.short	(.L_54 - .L_53)
.L_53:
        /*0004*/ 	.word	0x00000082


	//----- nvinfo : EIATTR_SPARSE_MMA_MASK
	.align		4
.L_54:
        /*0008*/ 	.byte	0x03, 0x50
        /*000a*/ 	.short	0x0000


	//----- nvinfo : EIATTR_MAXREG_COUNT
	.align		4
        /*000c*/ 	.byte	0x03, 0x1b
        /*000e*/ 	.short	0x00ff


	//----- nvinfo : EIATTR_MERCURY_ISA_VERSION
	.align		4
        /*0010*/ 	.byte	0x03, 0x5f
        /*0012*/ 	.short	0x0101


	//----- nvinfo : EIATTR_VRC_CTA_INIT_COUNT
	.align		4
        /*0014*/ 	.byte	0x02, 0x4a
	.zero		1
	.zero		1


	//----- nvinfo : EIATTR_EXIT_INSTR_OFFSETS
	.align		4
        /*0018*/ 	.byte	0x04, 0x1c
        /*001a*/ 	.short	(.L_56 - .L_55)


	//   ....[0]....
.L_55:
        /*001c*/ 	.word	0x00000010


	//----- nvinfo : EIATTR_SW_WAR
	.align		4
.L_56:
        /*0020*/ 	.byte	0x04, 0x36
        /*0022*/ 	.short	(.L_58 - .L_57)
.L_57:
        /*0024*/ 	.word	0x00000008
.L_58:


//--------------------- .nv.info._Z13myShuffleScanPfPiP10BlockStateS_i --------------------------
	.section	.nv.info._Z13myShuffleScanPfPiP10BlockStateS_i,"",@"SHT_CUDA_INFO"
	.sectionflags	@""
	.align	4


	//----- nvinfo : EIATTR_CUDA_API_VERSION
	.align		4
        /*0000*/ 	.byte	0x04, 0x37
        /*0002*/ 	.short	(.L_60 - .L_59)
.L_59:
        /*0004*/ 	.word	0x00000082


	//----- nvinfo : EIATTR_KPARAM_INFO
	.align		4
.L_60:
        /*0008*/ 	.byte	0x04, 0x17
        /*000a*/ 	.short	(.L_62 - .L_61)
.L_61:
        /*000c*/ 	.word	0x00000000
        /*0010*/ 	.short	0x0004
        /*0012*/ 	.short	0x0020
        /*0014*/ 	.byte	0x00, 0xf0, 0x11, 0x00


	//----- nvinfo : EIATTR_KPARAM_INFO
	.align		4
.L_62:
        /*0018*/ 	.byte	0x04, 0x17
        /*001a*/ 	.short	(.L_64 - .L_63)
.L_63:
        /*001c*/ 	.word	0x00000000
        /*0020*/ 	.short	0x0003
        /*0022*/ 	.short	0x0018
        /*0024*/ 	.byte	0x00, 0xf5, 0x21, 0x00


	//----- nvinfo : EIATTR_KPARAM_INFO
	.align		4
.L_64:
        /*0028*/ 	.byte	0x04, 0x17
        /*002a*/ 	.short	(.L_66 - .L_65)
.L_65:
        /*002c*/ 	.word	0x00000000
        /*0030*/ 	.short	0x0002
        /*0032*/ 	.short	0x0010
        /*0034*/ 	.byte	0x00, 0xf5, 0x21, 0x00


	//----- nvinfo : EIATTR_KPARAM_INFO
	.align		4
.L_66:
        /*0038*/ 	.byte	0x04, 0x17
        /*003a*/ 	.short	(.L_68 - .L_67)
.L_67:
        /*003c*/ 	.word	0x00000000
        /*0040*/ 	.short	0x0001
        /*0042*/ 	.short	0x0008
        /*0044*/ 	.byte	0x00, 0xf5, 0x21, 0x00


	//----- nvinfo : EIATTR_KPARAM_INFO
	.align		4
.L_68:
        /*0048*/ 	.byte	0x04, 0x17
        /*004a*/ 	.short	(.L_70 - .L_69)
.L_69:
        /*004c*/ 	.word	0x00000000
        /*0050*/ 	.short	0x0000
        /*0052*/ 	.short	0x0000
        /*0054*/ 	.byte	0x00, 0xf5, 0x21, 0x00


	//----- nvinfo : EIATTR_SPARSE_MMA_MASK
	.align		4
.L_70:
        /*0058*/ 	.byte	0x03, 0x50
        /*005a*/ 	.short	0x0000


	//----- nvinfo : EIATTR_MAXREG_COUNT
	.align		4
        /*005c*/ 	.byte	0x03, 0x1b
        /*005e*/ 	.short	0x00ff


	//----- nvinfo : EIATTR_NUM_BARRIERS
	.align		4
        /*0060*/ 	.byte	0x02, 0x4c
        /*0062*/ 	.byte	0x01
	.zero		1


	//----- nvinfo : EIATTR_EXTERNS
	.align		4
        /*0064*/ 	.byte	0x04, 0x0f
        /*0066*/ 	.short	(.L_72 - .L_71)


	//   ....[0]....
	.align		4
.L_71:
        /*0068*/ 	.word	index@(vprintf)


	//----- nvinfo : EIATTR_MERCURY_ISA_VERSION
	.align		4
.L_72:
        /*006c*/ 	.byte	0x03, 0x5f
        /*006e*/ 	.short	0x0101


	//----- nvinfo : EIATTR_COOP_GROUP_MASK_REGIDS
	.align		4
        /*0070*/ 	.byte	0x04, 0x29
        /*0072*/ 	.short	(.L_74 - .L_73)


	//   ....[0]....
.L_73:
        /*0074*/ 	.word	0xffffffff


	//   ....[1]....
        /*0078*/ 	.word	0xffffffff


	//   ....[2]....
        /*007c*/ 	.word	0xffffffff


	//   ....[3]....
        /*0080*/ 	.word	0xffffffff


	//   ....[4]....
        /*0084*/ 	.word	0xffffffff


	//   ....[5]....
        /*0088*/ 	.word	0xffffffff


	//   ....[6]....
        /*008c*/ 	.word	0xffffffff


	//   ....[7]....
        /*0090*/ 	.word	0xffffffff


	//   ....[8]....
        /*0094*/ 	.word	0xffffffff


	//   ....[9]....
        /*0098*/ 	.word	0xffffffff


	//   ....[10]....
        /*009c*/ 	.word	0x0500000f


	//   ....[11]....
        /*00a0*/ 	.word	0x0500000f


	//   ....[12]....
        /*00a4*/ 	.word	0x0500000f


	//   ....[13]....
        /*00a8*/ 	.word	0x0500000f


	//   ....[14]....
        /*00ac*/ 	.word	0x0500000f


	//   ....[15]....
        /*00b0*/ 	.word	0x0500000f


	//   ....[16]....
        /*00b4*/ 	.word	0x0500000f


	//   ....[17]....
        /*00b8*/ 	.word	0x0500000f


	//   ....[18]....
        /*00bc*/ 	.word	0x0500000f


	//   ....[19]....
        /*00c0*/ 	.word	0x0500000f


	//----- nvinfo : EIATTR_COOP_GROUP_INSTR_OFFSETS
	.align		4
.L_74:
        /*00c4*/ 	.byte	0x04, 0x28
        /*00c6*/ 	.short	(.L_76 - .L_75)


	//   ....[0]....
.L_75:
        /*00c8*/ 	.word	0x00000320


	//   ....[1]....
        /*00cc*/ 	.word	0x00000360


	//   ....[2]....
        /*00d0*/ 	.word	0x00000390


	//   ....[3]....
        /*00d4*/ 	.word	0x000003c0


	//   ....[4]....
        /*00d8*/ 	.word	0x000003e0


	//   ....[5]....
        /*00dc*/ 	.word	0x00000590


	//   ....[6]....
        /*00e0*/ 	.word	0x00000640


	//   ....[7]....
        /*00e4*/ 	.word	0x00000690


	//   ....[8]....
        /*00e8*/ 	.word	0x000006e0


	//   ....[9]....
        /*00ec*/ 	.word	0x00000730


	//   ....[10]....
        /*00f0*/ 	.word	0x00000850


	//   ....[11]....
        /*00f4*/ 	.word	0x000008c0


	//   ....[12]....
        /*00f8*/ 	.word	0x00000930


	//   ....[13]....
        /*00fc*/ 	.word	0x000009a0


	//   ....[14]....
        /*0100*/ 	.word	0x00000a00


	//   ....[15]....
        /*0104*/ 	.word	0x00000aa0


	//   ....[16]....
        /*0108*/ 	.word	0x00000b60


	//   ....[17]....
        /*010c*/ 	.word	0x00000bf0


	//   ....[18]....
        /*0110*/ 	.word	0x00000c80


	//   ....[19]....
        /*0114*/ 	.word	0x00000d10


	//----- nvinfo : EIATTR_VRC_CTA_INIT_COUNT
	.align		4
.L_76:
        /*0118*/ 	.byte	0x02, 0x4a
	.zero		1
	.zero		1


	//----- nvinfo : EIATTR_SYSCALL_OFFSETS
	.align		4
        /*011c*/ 	.byte	0x04, 0x46
        /*011e*/ 	.short	(.L_78 - .L_77)


	//   ....[0]....
.L_77:
        /*0120*/ 	.word	0x00000250


	//----- nvinfo : EIATTR_EXIT_INSTR_OFFSETS
	.align		4
.L_78:
        /*0124*/ 	.byte	0x04, 0x1c
        /*0126*/ 	.short	(.L_80 - .L_79)


	//   ....[0]....
.L_79:
        /*0128*/ 	.word	0x000007c0


	//   ....[1]....
        /*012c*/ 	.word	0x000007e0


	//----- nvinfo : EIATTR_CRS_STACK_SIZE
	.align		4
.L_80:
        /*0130*/ 	.byte	0x04, 0x1e
        /*0132*/ 	.short	(.L_82 - .L_81)
.L_81:
        /*0134*/ 	.word	0x00000000


	//----- nvinfo : EIATTR_CBANK_PARAM_SIZE
	.align		4
.L_82:
        /*0138*/ 	.byte	0x03, 0x19
        /*013a*/ 	.short	0x0024


	//----- nvinfo : EIATTR_PARAM_CBANK
	.align		4
        /*013c*/ 	.byte	0x04, 0x0a
        /*013e*/ 	.short	(.L_84 - .L_83)
	.align		4
.L_83:
        /*0140*/ 	.word	index@(.nv.constant0._Z13myShuffleScanPfPiP10BlockStateS_i)
        /*0144*/ 	.short	0x0380
        /*0146*/ 	.short	0x0024


	//----- nvinfo : EIATTR_SW_WAR
	.align		4
.L_84:
        /*0148*/ 	.byte	0x04, 0x36
        /*014a*/ 	.short	(.L_86 - .L_85)
.L_85:
        /*014c*/ 	.word	0x00000008
.L_86:


//--------------------- .nv.callgraph             --------------------------
	.section	.nv.callgraph,"",@"SHT_CUDA_CALLGRAPH"
	.align	4
	.sectionentsize	8
	.align		4
        /*0000*/ 	.word	0x00000000
	.align		4
        /*0004*/ 	.word	0xffffffff
	.align		4
        /*0008*/ 	.word	index@(_Z13myShuffleScanPfPiP10BlockStateS_i)
	.align		4
        /*000c*/ 	.word	index@(vprintf)
	.align		4
        /*0010*/ 	.word	0x00000000
	.align		4
        /*0014*/ 	.word	0xfffffffe
	.align		4
        /*0018*/ 	.word	0x00000000
	.align		4
        /*001c*/ 	.word	0xfffffffd
	.align		4
        /*0020*/ 	.word	0x00000000
	.align		4
        /*0024*/ 	.word	0xfffffffc


//--------------------- .nv.constant4             --------------------------
	.section	.nv.constant4,"a",@progbits
	.align	8
	.align		8
.nv.constant4:
        /*0000*/ 	.dword	_ZN34_INTERNAL_7959b478_4_k_cu_e0ea51ea4cuda3std3__45__cpo5beginE
	.align		8
        /*0008*/ 	.dword	_ZN34_INTERNAL_7959b478_4_k_cu_e0ea51ea4cuda3std3__45__cpo3endE
	.align		8
        /*0010*/ 	.dword	_ZN34_INTERNAL_7959b478_4_k_cu_e0ea51ea4cuda3std3__45__cpo6cbeginE
	.align		8
        /*0018*/ 	.dword	_ZN34_INTERNAL_7959b478_4_k_cu_e0ea51ea4cuda3std3__45__cpo4cendE
	.align		8
        /*0020*/ 	.dword	_ZN34_INTERNAL_7959b478_4_k_cu_e0ea51ea4cuda3std3__45__cpo6rbeginE
	.align		8
        /*0028*/ 	.dword	_ZN34_INTERNAL_7959b478_4_k_cu_e0ea51ea4cuda3std3__45__cpo4rendE
	.align		8
        /*0030*/ 	.dword	_ZN34_INTERNAL_7959b478_4_k_cu_e0ea51ea4cuda3std3__45__cpo7crbeginE
	.align		8
        /*0038*/ 	.dword	_ZN34_INTERNAL_7959b478_4_k_cu_e0ea51ea4cuda3std3__45__cpo5crendE
	.align		8
        /*0040*/ 	.dword	_ZN34_INTERNAL_7959b478_4_k_cu_e0ea51ea4cuda3std3__436_GLOBAL__N__7959b478_4_k_cu_e0ea51ea6ignoreE
	.align		8
        /*0048*/ 	.dword	_ZN34_INTERNAL_7959b478_4_k_cu_e0ea51ea4cuda3std3__419piecewise_constructE
	.align		8
        /*0050*/ 	.dword	_ZN34_INTERNAL_7959b478_4_k_cu_e0ea51ea4cuda3std3__48in_placeE
	.align		8
        /*0058*/ 	.dword	_ZN34_INTERNAL_7959b478_4_k_cu_e0ea51ea4cuda3std3__420unreachable_sentinelE
	.align		8
        /*0060*/ 	.dword	_ZN34_INTERNAL_7959b478_4_k_cu_e0ea51ea4cuda3std3__47nulloptE
	.align		8
        /*0068*/ 	.dword	_ZN34_INTERNAL_7959b478_4_k_cu_e0ea51ea4cuda3std3__48unexpectE
	.align		8
        /*0070*/ 	.dword	_ZN34_INTERNAL_7959b478_4_k_cu_e0ea51ea4cuda3std6ranges3__45__cpo4swapE
	.align		8
        /*0078*/ 	.dword	_ZN34_INTERNAL_7959b478_4_k_cu_e0ea51ea4cuda3std6ranges3__45__cpo9iter_moveE
	.align		8
        /*0080*/ 	.dword	_ZN34_INTERNAL_7959b478_4_k_cu_e0ea51ea4cuda3std6ranges3__45__cpo5beginE
	.align		8
        /*0088*/ 	.dword	_ZN34_INTERNAL_7959b478_4_k_cu_e0ea51ea4cuda3std6ranges3__45__cpo3endE
	.align		8
        /*0090*/ 	.dword	_ZN34_INTERNAL_7959b478_4_k_cu_e0ea51ea4cuda3std6ranges3__45__cpo6cbeginE
	.align		8
        /*0098*/ 	.dword	_ZN34_INTERNAL_7959b478_4_k_cu_e0ea51ea4cuda3std6ranges3__45__cpo4cendE
	.align		8
        /*00a0*/ 	.dword	_ZN34_INTERNAL_7959b478_4_k_cu_e0ea51ea4cuda3std6ranges3__45__cpo7advanceE
	.align		8
        /*00a8*/ 	.dword	_ZN34_INTERNAL_7959b478_4_k_cu_e0ea51ea4cuda3std6ranges3__45__cpo9iter_swapE
	.align		8
        /*00b0*/ 	.dword	_ZN34_INTERNAL_7959b478_4_k_cu_e0ea51ea4cuda3std6ranges3__45__cpo4nextE
	.align		8
        /*00b8*/ 	.dword	_ZN34_INTERNAL_7959b478_4_k_cu_e0ea51ea4cuda3std6ranges3__45__cpo4prevE
	.align		8
        /*00c0*/ 	.dword	_ZN34_INTERNAL_7959b478_4_k_cu_e0ea51ea4cuda3std6ranges3__45__cpo4dataE
	.align		8
        /*00c8*/ 	.dword	_ZN34_INTERNAL_7959b478_4_k_cu_e0ea51ea4cuda3std6ranges3__45__cpo5cdataE
	.align		8
        /*00d0*/ 	.dword	_ZN34_INTERNAL_7959b478_4_k_cu_e0ea51ea4cuda3std6ranges3__45__cpo4sizeE
	.align		8
        /*00d8*/ 	.dword	_ZN34_INTERNAL_7959b478_4_k_cu_e0ea51ea4cuda3std6ranges3__45__cpo5ssizeE
	.align		8
        /*00e0*/ 	.dword	_ZN34_INTERNAL_7959b478_4_k_cu_e0ea51ea4cuda3std6ranges3__45__cpo8distanceE
	.align		8
        /*00e8*/ 	.dword	_ZN34_INTERNAL_7959b478_4_k_cu_e0ea51ea6thrust24THRUST_300001_SM_1000_NS6system6detail10sequential3seqE
	.align		8
        /*00f0*/ 	.dword	_ZN34_INTERNAL_7959b478_4_k_cu_e0ea51ea6thrust24THRUST_300001_SM_1000_NS12placeholders2_1E
	.align		8
        /*00f8*/ 	.dword	_ZN34_INTERNAL_7959b478_4_k_cu_e0ea51ea6thrust24THRUST_300001_SM_1000_NS12placeholders2_2E
	.align		8
        /*0100*/ 	.dword	_ZN34_INTERNAL_7959b478_4_k_cu_e0ea51ea6thrust24THRUST_300001_SM_1000_NS12placeholders2_3E
	.align		8
        /*0108*/ 	.dword	_ZN34_INTERNAL_7959b478_4_k_cu_e0ea51ea6thrust24THRUST_300001_SM_1000_NS12placeholders2_4E
	.align		8
        /*0110*/ 	.dword	_ZN34_INTERNAL_7959b478_4_k_cu_e0ea51ea6thrust24THRUST_300001_SM_1000_NS12placeholders2_5E
	.align		8
        /*0118*/ 	.dword	_ZN34_INTERNAL_7959b478_4_k_cu_e0ea51ea6thrust24THRUST_300001_SM_1000_NS12placeholders2_6E
	.align		8
        /*0120*/ 	.dword	_ZN34_INTERNAL_7959b478_4_k_cu_e0ea51ea6thrust24THRUST_300001_SM_1000_NS12placeholders2_7E
	.align		8
        /*0128*/ 	.dword	_ZN34_INTERNAL_7959b478_4_k_cu_e0ea51ea6thrust24THRUST_300001_SM_1000_NS12placeholders2_8E
	.align		8
        /*0130*/ 	.dword	_ZN34_INTERNAL_7959b478_4_k_cu_e0ea51ea6thrust24THRUST_300001_SM_1000_NS12placeholders2_9E
	.align		8
        /*0138*/ 	.dword	_ZN34_INTERNAL_7959b478_4_k_cu_e0ea51ea6thrust24THRUST_300001_SM_1000_NS12placeholders3_10E
	.align		8
        /*0140*/ 	.dword	$str
	.align		8
        /*0148*/ 	.dword	vprintf


//--------------------- .text._ZN3cub18CUB_300001_SM_10006detail11EmptyKernelIvEEvv --------------------------
	.section	.text._ZN3cub18CUB_300001_SM_10006detail11EmptyKernelIvEEvv,"ax",@progbits
	.align	128
        .global         _ZN3cub18CUB_300001_SM_10006detail11EmptyKernelIvEEvv
        .type           _ZN3cub18CUB_300001_SM_10006detail11EmptyKernelIvEEvv,@function
        .size           _ZN3cub18CUB_300001_SM_10006detail11EmptyKernelIvEEvv,(.L_x_21 - _ZN3cub18CUB_300001_SM_10006detail11EmptyKernelIvEEvv)
        .other          _ZN3cub18CUB_300001_SM_10006detail11EmptyKernelIvEEvv,@"STO_CUDA_ENTRY STV_DEFAULT"
_ZN3cub18CUB_300001_SM_10006detail11EmptyKernelIvEEvv:
.text._ZN3cub18CUB_300001_SM_10006detail11EmptyKernelIvEEvv:
[----:B------:R-:W-:Y:S01]  /*0000*/  LDC R1, c[0x0][0x37c] ;  /* 0x0000df00ff017b82 */ /* 0x000fe20000000800 */
[----:B------:R-:W-:Y:S05]  /*0010*/  EXIT ;  /* 0x000000000000794d */ /* 0x000fea0003800000 */
.L_x_0:
[----:B------:R-:W-:-:S00]  /*0020*/  BRA `(.L_x_0) ;  /* 0xfffffffc00fc7947 */ /* 0x000fc0000383ffff */
[----:B------:R-:W-:-:S00]  /*0030*/  NOP ;  /* 0x0000000000007918 */ /* 0x000fc00000000000 */
        /* <DEDUP_REMOVED lines=12> */
.L_x_21:


//--------------------- .text._Z13myShuffleScanPfPiP10BlockStateS_i --------------------------
	.section	.text._Z13myShuffleScanPfPiP10BlockStateS_i,"ax",@progbits
	.align	128
        .global         _Z13myShuffleScanPfPiP10BlockStateS_i
        .type           _Z13myShuffleScanPfPiP10BlockStateS_i,@function
        .size           _Z13myShuffleScanPfPiP10BlockStateS_i,(.L_x_22 - _Z13myShuffleScanPfPiP10BlockStateS_i)
        .other          _Z13myShuffleScanPfPiP10BlockStateS_i,@"STO_CUDA_ENTRY STV_DEFAULT"
_Z13myShuffleScanPfPiP10BlockStateS_i:
.text._Z13myShuffleScanPfPiP10BlockStateS_i:
[----:B------:R-:W0:Y:S01]  /*0000*/  LDC R1, c[0x0][0x37c] ;  /* 0x0000df00ff017b82 */ /* 0x000e220000000800 */
[----:B------:R-:W1:Y:S01]  /*0010*/  S2R R18, SR_TID.X ;  /* 0x0000000000127919 */ /* 0x000e620000002100 */
[----:B------:R-:W2:Y:S01]  /*0020*/  LDCU UR4, c[0x0][0x2f8] ;  /* 0x00005f00ff0477ac */ /* 0x000ea20008000800 */
[----:B0-----:R-:W-:Y:S01]  /*0030*/  VIADD R1, R1, 0xfffffff8 ;  /* 0xfffffff801017836 */ /* 0x001fe20000000000 */
[----:B------:R-:W-:Y:S01]  /*0040*/  BSSY.RECONVERGENT B0, `(.L_x_1) ;  /* 0x000000e000007945 */ /* 0x000fe20003800200 */
[----:B------:R-:W0:Y:S01]  /*0050*/  LDCU UR5, c[0x0][0x2fc] ;  /* 0x00005f80ff0577ac */ /* 0x000e220008000800 */
[----:B------:R-:W3:Y:S02]  /*0060*/  LDCU.64 UR36, c[0x0][0x358] ;  /* 0x00006b00ff2477ac */ /* 0x000ee40008000a00 */
[----:B--2---:R-:W-:-:S05]  /*0070*/  IADD3 R6, P1, PT, R1, UR4, RZ ;  /* 0x0000000401067c10 */ /* 0x004fca000ff3e0ff */
[----:B0-----:R-:W-:Y:S01]  /*0080*/  IMAD.X R7, RZ, RZ, UR5, P1 ;  /* 0x00000005ff077e24 */ /* 0x001fe200088e06ff */
[----:B-1----:R-:W-:-:S13]  /*0090*/  ISETP.NE.AND P0, PT, R18, RZ, PT ;  /* 0x000000ff1200720c */ /* 0x002fda0003f05270 */
[----:B---3--:R-:W-:Y:S05]  /*00a0*/  @P0 BRA `(.L_x_2) ;  /* 0x00000000001c0947 */ /* 0x008fea0003800000 */
[----:B------:R-:W0:Y:S01]  /*00b0*/  LDC.64 R2, c[0x0][0x388] ;  /* 0x0000e200ff027b82 */ /* 0x000e220000000a00 */
[----:B------:R-:W-:-:S05]  /*00c0*/  HFMA2 R5, -RZ, RZ, 0, 5.9604644775390625e-08 ;  /* 0x00000001ff057431 */ /* 0x000fca00000001ff */
[----:B0-----:R-:W2:Y:S02]  /*00d0*/  ATOMG.E.ADD.STRONG.GPU PT, R2, desc[UR36][R2.64], R5 ;  /* 0x80000005020279a8 */ /* 0x001ea400081ef124 */
[----:B------:R-:W0:Y:S01]  /*00e0*/  S2UR UR5, SR_CgaCtaId ;  /* 0x00000000000579c3 */ /* 0x000e220000008800 */
[----:B------:R-:W-:Y:S02]  /*00f0*/  UMOV UR4, 0x400 ;  /* 0x0000040000047882 */ /* 0x000fe40000000000 */
[----:B0-----:R-:W-:-:S09]  /*0100*/  ULEA UR4, UR5, UR4, 0x18 ;  /* 0x0000000405047291 */ /* 0x001fd2000f8ec0ff */
[----:B--2---:R0:W-:Y:S03]  /*0110*/  STS [UR4], R2 ;  /* 0x00000002ff007988 */ /* 0x0041e60008000804 */
.L_x_2:
[----:B------:R-:W-:Y:S05]  /*0120*/  BSYNC.RECONVERGENT B0 ;  /* 0x0000000000007941 */ /* 0x000fea0003800200 */
.L_x_1:
[----:B------:R-:W1:Y:S08]  /*0130*/  S2UR UR5, SR_CgaCtaId ;  /* 0x00000000000579c3 */ /* 0x000e700000008800 */
[----:B------:R-:W-:Y:S06]  /*0140*/  BAR.SYNC.DEFER_BLOCKING 0x0 ;  /* 0x0000000000007b1d */ /* 0x000fec0000010000 */
[----:B------:R-:W-:Y:S01]  /*0150*/  UMOV UR4, 0x400 ;  /* 0x0000040000047882 */ /* 0x000fe20000000000 */
[----:B------:R-:W2:Y:S01]  /*0160*/  LDCU UR38, c[0x0][0x360] ;  /* 0x00006c00ff2677ac */ /* 0x000ea20008000800 */
[----:B------:R-:W-:Y:S01]  /*0170*/  BSSY.RECONVERGENT B6, `(.L_x_3) ;  /* 0x000000f000067945 */ /* 0x000fe20003800200 */
[----:B-1----:R-:W-:-:S09]  /*0180*/  ULEA UR4, UR5, UR4, 0x18 ;  /* 0x0000000405047291 */ /* 0x002fd2000f8ec0ff */
[----:B------:R-:W2:Y:S02]  /*0190*/  LDS R17, [UR4] ;  /* 0x00000004ff117984 */ /* 0x000ea40008000800 */
[----:B--2---:R-:W-:Y:S01]  /*01a0*/  IMAD R17, R17, UR38, RZ ;  /* 0x0000002611117c24 */ /* 0x004fe2000f8e02ff */
[----:B------:R-:W-:Y:S06]  /*01b0*/  @P0 BRA `(.L_x_4) ;  /* 0x0000000000280947 */ /* 0x000fec0003800000 */
[----:B------:R-:W1:Y:S01]  /*01c0*/  S2R R16, SR_CTAID.X ;  /* 0x0000000000107919 */ /* 0x000e620000002500 */
[----:B------:R-:W-:Y:S01]  /*01d0*/  MOV R0, 0x148 ;  /* 0x0000014800007802 */ /* 0x000fe20000000f00 */
[----:B------:R-:W2:Y:S03]  /*01e0*/  LDCU.64 UR4, c[0x4][0x140] ;  /* 0x01002800ff0477ac */ /* 0x000ea60008000a00 */
[----:B0-----:R0:W3:Y:S01]  /*01f0*/  LDC.64 R2, c[0x4][R0] ;  /* 0x0100000000027b82 */ /* 0x0010e20000000a00 */
[----:B--2---:R-:W-:Y:S02]  /*0200*/  IMAD.U32 R4, RZ, RZ, UR4 ;  /* 0x00000004ff047e24 */ /* 0x004fe4000f8e00ff */
[----:B------:R-:W-:Y:S02]  /*0210*/  IMAD.U32 R5, RZ, RZ, UR5 ;  /* 0x00000005ff057e24 */ /* 0x000fe4000f8e00ff */
[----:B-1----:R-:W-:-:S05]  /*0220*/  IMAD R16, R16, UR38, RZ ;  /* 0x0000002610107c24 */ /* 0x002fca000f8e02ff */
[----:B------:R0:W-:Y:S02]  /*0230*/  STL.64 [R1], R16 ;  /* 0x0000001001007387 */ /* 0x0001e40000100a00 */
[----:B------:R-:W-:-:S07]  /*0240*/  LEPC R20, `(.L_x_4) ;  /* 0x000000001014794e */ /* 0x000fce0000000000 */
[----:B0--3--:R-:W-:Y:S05]  /*0250*/  CALL.ABS.NOINC R2 ;  /* 0x0000000002007343 */ /* 0x009fea0003c00000 */
.L_x_4:
[----:B------:R-:W-:Y:S05]  /*0260*/  BSYNC.RECONVERGENT B6 ;  /* 0x0000000000067941 */ /* 0x000fea0003800200 */
.L_x_3:
[----:B------:R-:W1:Y:S01]  /*0270*/  LDCU UR4, c[0x0][0x3a0] ;  /* 0x00007400ff0477ac */ /* 0x000e620008000800 */
[C---:B------:R-:W-:Y:S01]  /*0280*/  IADD3 R0, P0, PT, R17.reuse, R18, RZ ;  /* 0x0000001211007210 */ /* 0x040fe20007f1e0ff */
[----:B------:R-:W-:Y:S01]  /*0290*/  HFMA2 R5, -RZ, RZ, 0, 0 ;  /* 0x00000000ff057431 */ /* 0x000fe200000001ff */
[----:B------:R-:W0:Y:S02]  /*02a0*/  LDCU.64 UR6, c[0x0][0x380] ;  /* 0x00007000ff0677ac */ /* 0x000e240008000a00 */
[----:B------:R-:W-:Y:S02]  /*02b0*/  LEA.HI.X.SX32 R17, R17, RZ, 0x1, P0 ;  /* 0x000000ff11117211 */ /* 0x000fe400000f0eff */
[----:B-1----:R-:W-:Y:S02]  /*02c0*/  ISETP.GE.AND P4, PT, R18, UR4, PT ;  /* 0x0000000412007c0c */ /* 0x002fe4000bf86270 */
[----:B0-----:R-:W-:-:S04]  /*02d0*/  LEA R2, P0, R0, UR6, 0x2 ;  /* 0x0000000600027c11 */ /* 0x001fc8000f8010ff */
[----:B------:R-:W-:-:S07]  /*02e0*/  LEA.HI.X R3, R0, UR7, R17, 0x2, P0 ;  /* 0x0000000700037c11 */ /* 0x000fce00080f1411 */
[----:B------:R0:W5:Y:S01]  /*02f0*/  @!P4 LDG.E R5, desc[UR36][R2.64] ;  /* 0x000000240205c981 */ /* 0x000162000c1e1900 */
[----:B------:R-:W-:-:S03]  /*0300*/  UMOV UR4, 0xffffffff ;  /* 0xffffffff00047882 */ /* 0x000fc60000000000 */
[----:B------:R-:W-:Y:S05]  /*0310*/  BRA.DIV UR4, `(.L_x_5) ;  /* 0x0000000604347947 */ /* 0x000fea000b800000 */
[----:B-----5:R-:W1:Y:S01]  /*0320*/  SHFL.UP PT, R14, R5, 0x1, RZ ;  /* 0x04200000050e7989 */ /* 0x020e6200000e00ff */
[----:B------:R-:W-:-:S13]  /*0330*/  LOP3.LUT P0, R0, R18, 0x1f, RZ, 0xc0, !PT ;  /* 0x0000001f12007812 */ /* 0x000fda000780c0ff */
[----:B-1----:R-:W-:Y:S01]  /*0340*/  @P0 FADD R5, R14, R5 ;  /* 0x000000050e050221 */ /* 0x002fe20000000000 */
[----:B------:R-:W-:-:S04]  /*0350*/  ISETP.GE.U32.AND P0, PT, R0, 0x2, PT ;  /* 0x000000020000780c */ /* 0x000fc80003f06070 */
[----:B------:R-:W1:Y:S09]  /*0360*/  SHFL.UP PT, R14, R5, 0x2, RZ ;  /* 0x04400000050e7989 */ /* 0x000e7200000e00ff */
[----:B-1----:R-:W-:Y:S01]  /*0370*/  @P0 FADD R5, R5, R14 ;  /* 0x0000000e05050221 */ /* 0x002fe20000000000 */
[----:B------:R-:W-:-:S04]  /*0380*/  ISETP.GE.U32.AND P0, PT, R0, 0x4, PT ;  /* 0x000000040000780c */ /* 0x000fc80003f06070 */
[----:B------:R-:W1:Y:S09]  /*0390*/  SHFL.UP PT, R14, R5, 0x4, RZ ;  /* 0x04800000050e7989 */ /* 0x000e7200000e00ff */
[----:B-1----:R-:W-:Y:S01]  /*03a0*/  @P0 FADD R5, R5, R14 ;  /* 0x0000000e05050221 */ /* 0x002fe20000000000 */
[----:B------:R-:W-:-:S04]  /*03b0*/  ISETP.GE.U32.AND P0, PT, R0, 0x8, PT ;  /* 0x000000080000780c */ /* 0x000fc80003f06070 */
[----:B------:R-:W1:Y:S09]  /*03c0*/  SHFL.UP PT, R14, R5, 0x8, RZ ;  /* 0x05000000050e7989 */ /* 0x000e7200000e00ff */
[----:B-1----:R-:W-:-:S05]  /*03d0*/  @P0 FADD R5, R5, R14 ;  /* 0x0000000e05050221 */ /* 0x002fca0000000000 */
[----:B------:R1:W2:Y:S02]  /*03e0*/  SHFL.UP PT, R14, R5, 0x10, RZ ;  /* 0x06000000050e7989 */ /* 0x0002a400000e00ff */
.L_x_13:
[----:B------:R-:W3:Y:S01]  /*03f0*/  S2R R7, SR_TID.Y ;  /* 0x0000000000077919 */ /* 0x000ee20000002200 */
[----:B------:R-:W3:Y:S01]  /*0400*/  LDCU UR4, c[0x0][0x364] ;  /* 0x00006c80ff0477ac */ /* 0x000ee20008000800 */
[----:B------:R-:W-:Y:S01]  /*0410*/  ISETP.GE.U32.AND P0, PT, R0, 0x10, PT ;  /* 0x000000100000780c */ /* 0x000fe20003f06070 */
[----:B------:R-:W3:Y:S01]  /*0420*/  S2R R4, SR_TID.Z ;  /* 0x0000000000047919 */ /* 0x000ee20000002300 */
[----:B------:R-:W-:Y:S01]  /*0430*/  SHF.R.U32.HI R0, RZ, 0x3, R18 ;  /* 0x00000003ff007819 */ /* 0x000fe20000011612 */
[----:B------:R-:W4:Y:S03]  /*0440*/  S2R R9, SR_CgaCtaId ;  /* 0x0000000000097919 */ /* 0x000f260000008800 */
[----:B------:R-:W-:-:S07]  /*0450*/  LOP3.LUT R0, R0, 0x7c, RZ, 0xc0, !PT ;  /* 0x0000007c00007812 */ /* 0x000fce00078ec0ff */
[----:B-12---:R-:W-:Y:S01]  /*0460*/  @P0 FADD R5, R5, R14 ;  /* 0x0000000e05050221 */ /* 0x006fe20000000000 */
[----:B------:R-:W-:-:S03]  /*0470*/  ISETP.GT.U32.AND P0, PT, R18, 0x1f, PT ;  /* 0x0000001f1200780c */ /* 0x000fc60003f04070 */
[----:B------:R-:W-:Y:S02]  /*0480*/  IMAD.MOV.U32 R21, RZ, RZ, R5 ;  /* 0x000000ffff157224 */ /* 0x000fe400078e0005 */
[----:B---3--:R-:W-:Y:S01]  /*0490*/  IMAD R7, R4, UR4, R7 ;  /* 0x0000000404077c24 */ /* 0x008fe2000f8e0207 */
[----:B------:R-:W-:Y:S01]  /*04a0*/  MOV R4, 0x400 ;  /* 0x0000040000047802 */ /* 0x000fe20000000f00 */
[----:B------:R-:W-:Y:S05]  /*04b0*/  WARPSYNC.ALL ;  /* 0x0000000000007948 */ /* 0x000fea0003800000 */
[----:B------:R-:W-:Y:S02]  /*04c0*/  IMAD R6, R7, UR38, R18 ;  /* 0x0000002607067c24 */ /* 0x000fe4000f8e0212 */
[----:B------:R-:W-:-:S03]  /*04d0*/  VIADD R4, R4, 0x4 ;  /* 0x0000000404047836 */ /* 0x000fc60000000000 */
[----:B------:R-:W-:Y:S02]  /*04e0*/  LOP3.LUT R6, R6, 0x1f, RZ, 0xc0, !PT ;  /* 0x0000001f06067812 */ /* 0x000fe400078ec0ff */
[----:B----4-:R-:W-:Y:S02]  /*04f0*/  LEA R7, R9, R4, 0x18 ;  /* 0x0000000409077211 */ /* 0x010fe400078ec0ff */
[----:B------:R-:W-:Y:S02]  /*0500*/  ISETP.NE.AND P1, PT, R6, 0x1f, PT ;  /* 0x0000001f0600780c */ /* 0x000fe40003f25270 */
[----:B------:R-:W-:-:S11]  /*0510*/  IADD3 R8, PT, PT, R0, R7, RZ ;  /* 0x0000000700087210 */ /* 0x000fd60007ffe0ff */
[----:B------:R1:W-:Y:S01]  /*0520*/  @!P1 STS [R8], R21 ;  /* 0x0000001508009388 */ /* 0x0003e20000000800 */
[----:B------:R-:W-:Y:S06]  /*0530*/  BAR.SYNC.DEFER_BLOCKING 0x0 ;  /* 0x0000000000007b1d */ /* 0x000fec0000010000 */
[----:B------:R-:W-:Y:S05]  /*0540*/  @P0 BRA `(.L_x_6) ;  /* 0x0000000000880947 */ /* 0x000fea0003800000 */
[----:B------:R-:W-:Y:S01]  /*0550*/  IMAD R0, R6, 0x4, R7 ;  /* 0x0000000406007824 */ /* 0x000fe200078e0207 */
[----:B------:R-:W-:-:S04]  /*0560*/  UMOV UR4, 0xffffffff ;  /* 0xffffffff00047882 */ /* 0x000fc80000000000 */
[----:B------:R2:W3:Y:S01]  /*0570*/  LDS R13, [R0] ;  /* 0x00000000000d7984 */ /* 0x0004e20000000800 */
[----:B------:R-:W-:Y:S05]  /*0580*/  BRA.DIV UR4, `(.L_x_7) ;  /* 0x0000000604287947 */ /* 0x000fea000b800000 */
[----:B---3--:R-:W3:Y:S01]  /*0590*/  SHFL.UP PT, R14, R13, 0x1, RZ ;  /* 0x042000000d0e7989 */ /* 0x008ee200000e00ff */
[C---:B------:R-:W-:Y:S01]  /*05a0*/  ISETP.NE.AND P0, PT, R6.reuse, RZ, PT ;  /* 0x000000ff0600720c */ /* 0x040fe20003f05270 */
[----:B------:R-:W-:Y:S01]  /*05b0*/  IMAD.MOV.U32 R5, RZ, RZ, R13 ;  /* 0x000000ffff057224 */ /* 0x000fe200078e000d */
[----:B------:R-:W-:Y:S02]  /*05c0*/  MOV R4, R13 ;  /* 0x0000000d00047202 */ /* 0x000fe40000000f00 */
[C---:B------:R-:W-:Y:S02]  /*05d0*/  ISETP.GE.U32.AND P1, PT, R6.reuse, 0x2, PT ;  /* 0x000000020600780c */ /* 0x040fe40003f26070 */
[C---:B------:R-:W-:Y:S02]  /*05e0*/  ISETP.GE.U32.AND P2, PT, R6.reuse, 0x4, PT ;  /* 0x000000040600780c */ /* 0x040fe40003f46070 */
[----:B------:R-:W-:-:S05]  /*05f0*/  ISETP.GE.U32.AND P3, PT, R6, 0x8, PT ;  /* 0x000000080600780c */ /* 0x000fca0003f66070 */
[----:B---3--:R-:W-:-:S04]  /*0600*/  @P0 FADD R7, R14, R5 ;  /* 0x000000050e070221 */ /* 0x008fc80000000000 */
[--C-:B------:R-:W-:Y:S01]  /*0610*/  @P0 IMAD.MOV.U32 R4, RZ, RZ, R7.reuse ;  /* 0x000000ffff040224 */ /* 0x100fe200078e0007 */
[----:B------:R-:W-:Y:S01]  /*0620*/  @P0 STS [R0], R7 ;  /* 0x0000000700000388 */ /* 0x000fe20000000800 */
[----:B------:R-:W-:-:S03]  /*0630*/  @P0 IMAD.MOV.U32 R5, RZ, RZ, R7 ;  /* 0x000000ffff050224 */ /* 0x000fc600078e0007 */
[----:B------:R-:W3:Y:S02]  /*0640*/  SHFL.UP PT, R14, R4, 0x2, RZ ;  /* 0x04400000040e7989 */ /* 0x000ee400000e00ff */
[----:B---3--:R-:W-:-:S04]  /*0650*/  @P1 FADD R9, R5, R14 ;  /* 0x0000000e05091221 */ /* 0x008fc80000000000 */
[----:B------:R-:W-:Y:S01]  /*0660*/  @P1 IMAD.MOV.U32 R5, RZ, RZ, R9 ;  /* 0x000000ffff051224 */ /* 0x000fe200078e0009 */
[----:B------:R-:W-:Y:S01]  /*0670*/  @P1 MOV R4, R9 ;  /* 0x0000000900041202 */ /* 0x000fe20000000f00 */
[----:B------:R-:W-:Y:S04]  /*0680*/  @P1 STS [R0], R9 ;  /* 0x0000000900001388 */ /* 0x000fe80000000800 */
[----:B------:R-:W3:Y:S02]  /*0690*/  SHFL.UP PT, R14, R4, 0x4, RZ ;  /* 0x04800000040e7989 */ /* 0x000ee400000e00ff */
[----:B---3--:R-:W-:-:S04]  /*06a0*/  @P2 FADD R17, R5, R14 ;  /* 0x0000000e05112221 */ /* 0x008fc80000000000 */
[----:B------:R-:W-:Y:S01]  /*06b0*/  @P2 IMAD.MOV.U32 R4, RZ, RZ, R17 ;  /* 0x000000ffff042224 */ /* 0x000fe200078e0011 */
[----:B------:R-:W-:Y:S01]  /*06c0*/  @P2 MOV R5, R17 ;  /* 0x0000001100052202 */ /* 0x000fe20000000f00 */
[----:B------:R-:W-:Y:S04]  /*06d0*/  @P2 STS [R0], R17 ;  /* 0x0000001100002388 */ /* 0x000fe80000000800 */
[----:B------:R-:W3:Y:S02]  /*06e0*/  SHFL.UP PT, R14, R4, 0x8, RZ ;  /* 0x05000000040e7989 */ /* 0x000ee400000e00ff */
[----:B---3--:R-:W-:-:S04]  /*06f0*/  @P3 FADD R19, R5, R14 ;  /* 0x0000000e05133221 */ /* 0x008fc80000000000 */
[--C-:B------:R-:W-:Y:S01]  /*0700*/  @P3 IMAD.MOV.U32 R4, RZ, RZ, R19.reuse ;  /* 0x000000ffff043224 */ /* 0x100fe200078e0013 */
[----:B------:R3:W-:Y:S01]  /*0710*/  @P3 STS [R0], R19 ;  /* 0x0000001300003388 */ /* 0x0007e20000000800 */
[----:B------:R-:W-:-:S03]  /*0720*/  @P3 IMAD.MOV.U32 R5, RZ, RZ, R19 ;  /* 0x000000ffff053224 */ /* 0x000fc600078e0013 */
[----:B------:R3:W4:Y:S04]  /*0730*/  SHFL.UP PT, R14, R4, 0x10, RZ ;  /* 0x06000000040e7989 */ /* 0x00072800000e00ff */
.L_x_19:
[----:B------:R-:W-:-:S13]  /*0740*/  ISETP.GE.U32.AND P0, PT, R6, 0x10, PT ;  /* 0x000000100600780c */ /* 0x000fda0003f06070 */
[----:B----4-:R-:W-:-:S05]  /*0750*/  @P0 FADD R5, R14, R5 ;  /* 0x000000050e050221 */ /* 0x010fca0000000000 */
[----:B------:R4:W-:Y:S02]  /*0760*/  @P0 STS [R0], R5 ;  /* 0x0000000500000388 */ /* 0x0009e40000000800 */
.L_x_6:
[----:B------:R-:W-:Y:S05]  /*0770*/  WARPSYNC.ALL ;  /* 0x0000000000007948 */ /* 0x000fea0003800000 */
[----:B------:R-:W-:Y:S01]  /*0780*/  BAR.SYNC.DEFER_BLOCKING 0x0 ;  /* 0x0000000000007b1d */ /* 0x000fe20000010000 */
[----:B------:R-:W-:-:S13]  /*0790*/  ISETP.GE.U32.AND P0, PT, R18, 0x20, PT ;  /* 0x000000201200780c */ /* 0x000fda0003f06070 */
[----:B-1----:R-:W1:Y:S02]  /*07a0*/  @P0 LDS R8, [R8+-0x4] ;  /* 0xfffffc0008080984 */ /* 0x002e640000000800 */
[----:B-1----:R-:W-:Y:S01]  /*07b0*/  @P0 FADD R21, R21, R8 ;  /* 0x0000000815150221 */ /* 0x002fe20000000000 */
[----:B------:R-:W-:Y:S06]  /*07c0*/  @P4 EXIT ;  /* 0x000000000000494d */ /* 0x000fec0003800000 */
[----:B------:R-:W-:Y:S01]  /*07d0*/  STG.E desc[UR36][R2.64], R21 ;  /* 0x0000001502007986 */ /* 0x000fe2000c101924 */
[----:B------:R-:W-:Y:S05]  /*07e0*/  EXIT ;  /* 0x000000000000794d */ /* 0x000fea0003800000 */
.L_x_5:
[----:B-----5:R-:W-:Y:S01]  /*07f0*/  MOV R13, R5 ;  /* 0x00000005000d7202 */ /* 0x020fe20000000f00 */
[----:B------:R-:W-:Y:S01]  /*0800*/  IMAD.MOV.U32 R12, RZ, RZ, 0x1 ;  /* 0x00000001ff0c7424 */ /* 0x000fe200078e00ff */
[----:B------:R-:W-:Y:S01]  /*0810*/  MOV R15, 0xffffffff ;  /* 0xffffffff000f7802 */ /* 0x000fe20000000f00 */
[----:B------:R-:W-:Y:S01]  /*0820*/  IMAD.MOV.U32 R11, RZ, RZ, RZ ;  /* 0x000000ffff0b7224 */ /* 0x000fe200078e00ff */
[----:B------:R-:W-:-:S13]  /*0830*/  LOP3.LUT P0, R0, R18, 0x1f, RZ, 0xc0, !PT ;  /* 0x0000001f12007812 */ /* 0x000fda000780c0ff */
[----:B0-----:R-:W-:Y:S05]  /*0840*/  WARPSYNC.COLLECTIVE R15, `(.L_x_8) ;  /* 0x000000000f087348 */ /* 0x001fea0003c00000 */
[----:B------:R1:W2:Y:S02]  /*0850*/  SHFL.UP P6, R14, R13, R12, R11 ;  /* 0x0400000c0d0e7389 */ /* 0x0002a400000c000b */
[----:B012---:R-:W-:Y:S05]  /*0860*/  ENDCOLLECTIVE ;  /* 0x000000000000791b */ /* 0x007fea0003800000 */
.L_x_8:
[----:B------:R-:W-:Y:S02]  /*0870*/  IMAD.MOV.U32 R12, RZ, RZ, 0x2 ;  /* 0x00000002ff0c7424 */ /* 0x000fe400078e00ff */
[----:B------:R-:W-:Y:S01]  /*0880*/  @P0 FADD R5, R14, R5 ;  /* 0x000000050e050221 */ /* 0x000fe20000000000 */
[----:B------:R-:W-:-:S03]  /*0890*/  ISETP.GE.U32.AND P0, PT, R0, 0x2, PT ;  /* 0x000000020000780c */ /* 0x000fc60003f06070 */
[----:B------:R-:W-:-:S10]  /*08a0*/  IMAD.MOV.U32 R13, RZ, RZ, R5 ;  /* 0x000000ffff0d7224 */ /* 0x000fd400078e0005 */
[----:B------:R-:W-:Y:S05]  /*08b0*/  WARPSYNC.COLLECTIVE R15, `(.L_x_9) ;  /* 0x000000000f087348 */ /* 0x000fea0003c00000 */
[----:B------:R0:W1:Y:S02]  /*08c0*/  SHFL.UP P6, R14, R13, R12, R11 ;  /* 0x0400000c0d0e7389 */ /* 0x00006400000c000b */
[----:B01----:R-:W-:Y:S05]  /*08d0*/  ENDCOLLECTIVE ;  /* 0x000000000000791b */ /* 0x003fea0003800000 */
.L_x_9:
[----:B------:R-:W-:Y:S02]  /*08e0*/  IMAD.MOV.U32 R12, RZ, RZ, 0x4 ;  /* 0x00000004ff0c7424 */ /* 0x000fe400078e00ff */
[----:B------:R-:W-:Y:S01]  /*08f0*/  @P0 FADD R5, R5, R14 ;  /* 0x0000000e05050221 */ /* 0x000fe20000000000 */
[----:B------:R-:W-:-:S04]  /*0900*/  ISETP.GE.U32.AND P0, PT, R0, 0x4, PT ;  /* 0x000000040000780c */ /* 0x000fc80003f06070 */
[----:B------:R-:W-:-:S09]  /*0910*/  MOV R13, R5 ;  /* 0x00000005000d7202 */ /* 0x000fd20000000f00 */
[----:B------:R-:W-:Y:S05]  /*0920*/  WARPSYNC.COLLECTIVE R15, `(.L_x_10) ;  /* 0x000000000f087348 */ /* 0x000fea0003c00000 */
[----:B------:R0:W1:Y:S02]  /*0930*/  SHFL.UP P6, R14, R13, R12, R11 ;  /* 0x0400000c0d0e7389 */ /* 0x00006400000c000b */
[----:B01----:R-:W-:Y:S05]  /*0940*/  ENDCOLLECTIVE ;  /* 0x000000000000791b */ /* 0x003fea0003800000 */
.L_x_10:
[----:B------:R-:W-:Y:S02]  /*0950*/  IMAD.MOV.U32 R12, RZ, RZ, 0x8 ;  /* 0x00000008ff0c7424 */ /* 0x000fe400078e00ff */
[----:B------:R-:W-:Y:S01]  /*0960*/  @P0 FADD R5, R5, R14 ;  /* 0x0000000e05050221 */ /* 0x000fe20000000000 */
[----:B------:R-:W-:-:S04]  /*0970*/  ISETP.GE.U32.AND P0, PT, R0, 0x8, PT ;  /* 0x000000080000780c */ /* 0x000fc80003f06070 */
[----:B------:R-:W-:-:S09]  /*0980*/  MOV R13, R5 ;  /* 0x00000005000d7202 */ /* 0x000fd20000000f00 */
[----:B------:R-:W-:Y:S05]  /*0990*/  WARPSYNC.COLLECTIVE R15, `(.L_x_11) ;  /* 0x000000000f087348 */ /* 0x000fea0003c00000 */
[----:B------:R0:W1:Y:S02]  /*09a0*/  SHFL.UP P6, R14, R13, R12, R11 ;  /* 0x0400000c0d0e7389 */ /* 0x00006400000c000b */
[----:B01----:R-:W-:Y:S05]  /*09b0*/  ENDCOLLECTIVE ;  /* 0x000000000000791b */ /* 0x003fea0003800000 */
.L_x_11:
[----:B------:R-:W-:Y:S02]  /*09c0*/  IMAD.MOV.U32 R12, RZ, RZ, 0x10 ;  /* 0x00000010ff0c7424 */ /* 0x000fe400078e00ff */
[----:B------:R-:W-:-:S05]  /*09d0*/  @P0 FADD R5, R5, R14 ;  /* 0x0000000e05050221 */ /* 0x000fca0000000000 */
[----:B------:R-:W-:-:S07]  /*09e0*/  MOV R13, R5 ;  /* 0x00000005000d7202 */ /* 0x000fce0000000f00 */
[----:B------:R-:W-:Y:S05]  /*09f0*/  WARPSYNC.COLLECTIVE R15, `(.L_x_12) ;  /* 0x000000000f087348 */ /* 0x000fea0003c00000 */
[----:B------:R0:W1:Y:S02]  /*0a00*/  SHFL.UP P6, R14, R13, R12, R11 ;  /* 0x0400000c0d0e7389 */ /* 0x00006400000c000b */
[----:B01----:R-:W-:Y:S05]  /*0a10*/  ENDCOLLECTIVE ;  /* 0x000000000000791b */ /* 0x003fea0003800000 */
.L_x_12:
[----:B------:R-:W-:Y:S05]  /*0a20*/  BRA `(.L_x_13) ;  /* 0xfffffff800707947 */ /* 0x000fea000383ffff */
.L_x_7:
[----:B------:R-:W-:Y:S02]  /*0a30*/  HFMA2 R12, -RZ, RZ, 0, 5.9604644775390625e-08 ;  /* 0x00000001ff0c7431 */ /* 0x000fe400000001ff */
[----:B------:R-:W-:Y:S01]  /*0a40*/  IMAD.MOV.U32 R11, RZ, RZ, RZ ;  /* 0x000000ffff0b7224 */ /* 0x000fe200078e00ff */
[----:B------:R-:W-:Y:S01]  /*0a50*/  MOV R15, 0xffffffff ;  /* 0xffffffff000f7802 */ /* 0x000fe20000000f00 */
[----:B---3--:R-:W-:Y:S01]  /*0a60*/  IMAD.MOV.U32 R5, RZ, RZ, R13 ;  /* 0x000000ffff057224 */ /* 0x008fe200078e000d */
[----:B------:R-:W-:Y:S02]  /*0a70*/  ISETP.NE.AND P0, PT, R6, RZ, PT ;  /* 0x000000ff0600720c */ /* 0x000fe40003f05270 */
[----:B------:R-:W-:-:S11]  /*0a80*/  MOV R4, R13 ;  /* 0x0000000d00047202 */ /* 0x000fd60000000f00 */
[----:B012---:R-:W-:Y:S05]  /*0a90*/  WARPSYNC.COLLECTIVE R15, `(.L_x_14) ;  /* 0x000000000f087348 */ /* 0x007fea0003c00000 */
[----:B------:R3:W4:Y:S02]  /*0aa0*/  SHFL.UP P6, R14, R13, R12, R11 ;  /* 0x0400000c0d0e7389 */ /* 0x00072400000c000b */
[----:B01234-:R-:W-:Y:S05]  /*0ab0*/  ENDCOLLECTIVE ;  /* 0x000000000000791b */ /* 0x01ffea0003800000 */
.L_x_14:
[C---:B------:R-:W-:Y:S02]  /*0ac0*/  ISETP.GE.U32.AND P1, PT, R6.reuse, 0x2, PT ;  /* 0x000000020600780c */ /* 0x040fe40003f26070 */
[C---:B------:R-:W-:Y:S02]  /*0ad0*/  ISETP.GE.U32.AND P2, PT, R6.reuse, 0x4, PT ;  /* 0x000000040600780c */ /* 0x040fe40003f46070 */
[----:B------:R-:W-:Y:S01]  /*0ae0*/  ISETP.GE.U32.AND P3, PT, R6, 0x8, PT ;  /* 0x000000080600780c */ /* 0x000fe20003f66070 */
[----:B------:R-:W-:Y:S02]  /*0af0*/  IMAD.MOV.U32 R12, RZ, RZ, 0x2 ;  /* 0x00000002ff0c7424 */ /* 0x000fe400078e00ff */
[----:B------:R-:W-:-:S04]  /*0b00*/  @P0 FADD R7, R14, R5 ;  /* 0x000000050e070221 */ /* 0x000fc80000000000 */
[----:B------:R-:W-:Y:S01]  /*0b10*/  @P0 IMAD.MOV.U32 R4, RZ, RZ, R7 ;  /* 0x000000ffff040224 */ /* 0x000fe200078e0007 */
[----:B------:R-:W-:Y:S01]  /*0b20*/  @P0 MOV R5, R7 ;  /* 0x0000000700050202 */ /* 0x000fe20000000f00 */
[----:B------:R0:W-:Y:S03]  /*0b30*/  @P0 STS [R0], R7 ;  /* 0x0000000700000388 */ /* 0x0001e60000000800 */
[----:B------:R-:W-:-:S07]  /*0b40*/  MOV R13, R4 ;  /* 0x00000004000d7202 */ /* 0x000fce0000000f00 */
[----:B0-----:R-:W-:Y:S05]  /*0b50*/  WARPSYNC.COLLECTIVE R15, `(.L_x_15) ;  /* 0x000000000f087348 */ /* 0x001fea0003c00000 */
[----:B------:R1:W2:Y:S02]  /*0b60*/  SHFL.UP P6, R14, R13, R12, R11 ;  /* 0x0400000c0d0e7389 */ /* 0x0002a400000c000b */
[----:B012---:R-:W-:Y:S05]  /*0b70*/  ENDCOLLECTIVE ;  /* 0x000000000000791b */ /* 0x007fea0003800000 */
.L_x_15:
        /* <DEDUP_REMOVED lines=9> */
.L_x_16:
        /* <DEDUP_REMOVED lines=9> */
.L_x_17:
[----:B------:R-:W-:Y:S02]  /*0ca0*/  IMAD.MOV.U32 R12, RZ, RZ, 0x10 ;  /* 0x00000010ff0c7424 */ /* 0x000fe400078e00ff */
[----:B------:R-:W-:-:S04]  /*0cb0*/  @P3 FADD R19, R5, R14 ;  /* 0x0000000e05133221 */ /* 0x000fc80000000000 */
[----:B------:R-:W-:Y:S01]  /*0cc0*/  @P3 IMAD.MOV.U32 R4, RZ, RZ, R19 ;  /* 0x000000ffff043224 */ /* 0x000fe200078e0013 */
[----:B------:R0:W-:Y:S01]  /*0cd0*/  @P3 STS [R0], R19 ;  /* 0x0000001300003388 */ /* 0x0001e20000000800 */
[----:B------:R-:W-:-:S03]  /*0ce0*/  @P3 MOV R5, R19 ;  /* 0x0000001300053202 */ /* 0x000fc60000000f00 */
[----:B------:R-:W-:-:S07]  /*0cf0*/  MOV R13, R4 ;  /* 0x00000004000d7202 */ /* 0x000fce0000000f00 */
[----:B0-----:R-:W-:Y:S05]  /*0d00*/  WARPSYNC.COLLECTIVE R15, `(.L_x_18) ;  /* 0x000000000f087348 */ /* 0x001fea0003c00000 */
[----:B------:R1:W2:Y:S02]  /*0d10*/  SHFL.UP P6, R14, R13, R12, R11 ;  /* 0x0400000c0d0e7389 */ /* 0x0002a400000c000b */
[----:B012---:R-:W-:Y:S05]  /*0d20*/  ENDCOLLECTIVE ;  /* 0x000000000000791b */ /* 0x007fea0003800000 */
.L_x_18:
[----:B------:R-:W-:Y:S05]  /*0d30*/  BRA `(.L_x_19) ;  /* 0xfffffff800807947 */ /* 0x000fea000383ffff */
.L_x_20:
        /* <DEDUP_REMOVED lines=12> */
.L_x_22:


//--------------------- .nv.global.init           --------------------------
	.section	.nv.global.init,"aw",@progbits
.nv.global.init:
	.type		$str,@object
	.size		$str,(.L_40 - $str)
$str:
        /*0000*/ 	.byte	0x4f, 0x66, 0x66, 0x73, 0x65, 0x74, 0x20, 0x25, 0x64, 0x20, 0x6f, 0x66, 0x66, 0x73, 0x65, 0x74
        /*0010*/ 	.byte	0x31, 0x20, 0x25, 0x64, 0x0a, 0x00
.L_40:


//--------------------- .nv.shared.reserved.0     --------------------------
	.section	.nv.shared.reserved.0,"aw",@nobits
	.weak		__nv_reservedSMEM_offset_0_alias
	.size		__nv_reservedSMEM_offset_0_alias, 0, 64
	.other		__nv_reservedSMEM_offset_0_alias,@"STO_CUDA_RESERVED_SHARED STV_DEFAULT"
__nv_reservedSMEM_offset_0_alias:
	.zero		0
	.zero		64


//--------------------- .nv.global                --------------------------
	.section	.nv.global,"aw",@nobits
.nv.global:
	.type		_ZN34_INTERNAL_7959b478_4_k_cu_e0ea51ea6thrust24THRUST_300001_SM_1000_NS12placeholders2_5E,@object
	.size		_ZN34_INTERNAL_7959b478_4_k_cu_e0ea51ea6thrust24THRUST_300001_SM_1000_NS12placeholders2_5E,(_ZN34_INTERNAL_7959b478_4_k_cu_e0ea51ea4cuda3std3__45__cpo6cbeginE - _ZN34_INTERNAL_7959b478_4_k_cu_e0ea51ea6thrust24THRUST_300001_SM_1000_NS12placeholders2_5E)
_ZN34_INTERNAL_7959b478_4_k_cu_e0ea51ea6thrust24THRUST_300001_SM_1000_NS12placeholders2_5E:
	.zero		1
	.type		_ZN34_INTERNAL_7959b478_4_k_cu_e0ea51ea4cuda3std3__45__cpo6cbeginE,@object
	.size		_ZN34_INTERNAL_7959b478_4_k_cu_e0ea51ea4cuda3std3__45__cpo6cbeginE,(_ZN34_INTERNAL_7959b478_4_k_cu_e0ea51ea4cuda3std6ranges3__45__cpo6cbeginE - _ZN34_INTERNAL_7959b478_4_k_cu_e0ea51ea4cuda3std3__45__cpo6cbeginE)
_ZN34_INTERNAL_7959b478_4_k_cu_e0ea51ea4cuda3std3__45__cpo6cbeginE:
	.zero		1
	.type		_ZN34_INTERNAL_7959b478_4_k_cu_e0ea51ea4cuda3std6ranges3__45__cpo6cbeginE,@object
	.size		_ZN34_INTERNAL_7959b478_4_k_cu_e0ea51ea4cuda3std6ranges3__45__cpo6cbeginE,(_ZN34_INTERNAL_7959b478_4_k_cu_e0ea51ea4cuda3std3__48in_placeE - _ZN34_INTERNAL_7959b478_4_k_cu_e0ea51ea4cuda3std6ranges3__45__cpo6cbeginE)
_ZN34_INTERNAL_7959b478_4_k_cu_e0ea51ea4cuda3std6ranges3__45__cpo6cbeginE:
	.zero		1
	.type		_ZN34_INTERNAL_7959b478_4_k_cu_e0ea51ea4cuda3std3__48in_placeE,@object
	.size		_ZN34_INTERNAL_7959b478_4_k_cu_e0ea51ea4cuda3std3__48in_placeE,(_ZN34_INTERNAL_7959b478_4_k_cu_e0ea51ea4cuda3std6ranges3__45__cpo4sizeE - _ZN34_INTERNAL_7959b478_4_k_cu_e0ea51ea4cuda3std3__48in_placeE)
_ZN34_INTERNAL_7959b478_4_k_cu_e0ea51ea4cuda3std3__48in_placeE:
	.zero		1
	.type		_ZN34_INTERNAL_7959b478_4_k_cu_e0ea51ea4cuda3std6ranges3__45__cpo4sizeE,@object
	.size		_ZN34_INTERNAL_7959b478_4_k_cu_e0ea51ea4cuda3std6ranges3__45__cpo4sizeE,(_ZN34_INTERNAL_7959b478_4_k_cu_e0ea51ea6thrust24THRUST_300001_SM_1000_NS12placeholders2_9E - _ZN34_INTERNAL_7959b478_4_k_cu_e0ea51ea4cuda3std6ranges3__45__cpo4sizeE)
_ZN34_INTERNAL_7959b478_4_k_cu_e0ea51ea4cuda3std6ranges3__45__cpo4sizeE:
	.zero		1
	.type		_ZN34_INTERNAL_7959b478_4_k_cu_e0ea51ea6thrust24THRUST_300001_SM_1000_NS12placeholders2_9E,@object
	.size		_ZN34_INTERNAL_7959b478_4_k_cu_e0ea51ea6thrust24THRUST_300001_SM_1000_NS12placeholders2_9E,(_ZN34_INTERNAL_7959b478_4_k_cu_e0ea51ea4cuda3std3__45__cpo7crbeginE - _ZN34_INTERNAL_7959b478_4_k_cu_e0ea51ea6thrust24THRUST_300001_SM_1000_NS12placeholders2_9E)
_ZN34_INTERNAL_7959b478_4_k_cu_e0ea51ea6thrust24THRUST_300001_SM_1000_NS12placeholders2_9E:
	.zero		1
	.type		_ZN34_INTERNAL_7959b478_4_k_cu_e0ea51ea4cuda3std3__45__cpo7crbeginE,@object
	.size		_ZN34_INTERNAL_7959b478_4_k_cu_e0ea51ea4cuda3std3__45__cpo7crbeginE,(_ZN34_INTERNAL_7959b478_4_k_cu_e0ea51ea4cuda3std6ranges3__45__cpo4nextE - _ZN34_INTERNAL_7959b478_4_k_cu_e0ea51ea4cuda3std3__45__cpo7crbeginE)
_ZN34_INTERNAL_7959b478_4_k_cu_e0ea51ea4cuda3std3__45__cpo7crbeginE:
	.zero		1
	.type		_ZN34_INTERNAL_7959b478_4_k_cu_e0ea51ea4cuda3std6ranges3__45__cpo4nextE,@object
	.size		_ZN34_INTERNAL_7959b478_4_k_cu_e0ea51ea4cuda3std6ranges3__45__cpo4nextE,(_ZN34_INTERNAL_7959b478_4_k_cu_e0ea51ea4cuda3std6ranges3__45__cpo4swapE - _ZN34_INTERNAL_7959b478_4_k_cu_e0ea51ea4cuda3std6ranges3__45__cpo4nextE)
_ZN34_INTERNAL_7959b478_4_k_cu_e0ea51ea4cuda3std6ranges3__45__cpo4nextE:
	.zero		1
	.type		_ZN34_INTERNAL_7959b478_4_k_cu_e0ea51ea4cuda3std6ranges3__45__cpo4swapE,@object
	.size		_ZN34_INTERNAL_7959b478_4_k_cu_e0ea51ea4cuda3std6ranges3__45__cpo4swapE,(_ZN34_INTERNAL_7959b478_4_k_cu_e0ea51ea6thrust24THRUST_300001_SM_1000_NS12placeholders2_1E - _ZN34_INTERNAL_7959b478_4_k_cu_e0ea51ea4cuda3std6ranges3__45__cpo4swapE)
_ZN34_INTERNAL_7959b478_4_k_cu_e0ea51ea4cuda3std6ranges3__45__cpo4swapE:
	.zero		1
	.type		_ZN34_INTERNAL_7959b478_4_k_cu_e0ea51ea6thrust24THRUST_300001_SM_1000_NS12placeholders2_1E,@object
	.size		_ZN34_INTERNAL_7959b478_4_k_cu_e0ea51ea6thrust24THRUST_300001_SM_1000_NS12placeholders2_1E,(_ZN34_INTERNAL_7959b478_4_k_cu_e0ea51ea6thrust24THRUST_300001_SM_1000_NS12placeholders2_3E - _ZN34_INTERNAL_7959b478_4_k_cu_e0ea51ea6thrust24THRUST_300001_SM_1000_NS12placeholders2_1E)
_ZN34_INTERNAL_7959b478_4_k_cu_e0ea51ea6thrust24THRUST_300001_SM_1000_NS12placeholders2_1E:
	.zero		1
	.type		_ZN34_INTERNAL_7959b478_4_k_cu_e0ea51ea6thrust24THRUST_300001_SM_1000_NS12placeholders2_3E,@object
	.size		_ZN34_INTERNAL_7959b478_4_k_cu_e0ea51ea6thrust24THRUST_300001_SM_1000_NS12placeholders2_3E,(_ZN34_INTERNAL_7959b478_4_k_cu_e0ea51ea4cuda3std3__45__cpo5beginE - _ZN34_INTERNAL_7959b478_4_k_cu_e0ea51ea6thrust24THRUST_300001_SM_1000_NS12placeholders2_3E)
_ZN34_INTERNAL_7959b478_4_k_cu_e0ea51ea6thrust24THRUST_300001_SM_1000_NS12placeholders2_3E:
	.zero		1
	.type		_ZN34_INTERNAL_7959b478_4_k_cu_e0ea51ea4cuda3std3__45__cpo5beginE,@object
	.size		_ZN34_INTERNAL_7959b478_4_k_cu_e0ea51ea4cuda3std3__45__cpo5beginE,(_ZN34_INTERNAL_7959b478_4_k_cu_e0ea51ea4cuda3std6ranges3__45__cpo5beginE - _ZN34_INTERNAL_7959b478_4_k_cu_e0ea51ea4cuda3std3__45__cpo5beginE)
_ZN34_INTERNAL_7959b478_4_k_cu_e0ea51ea4cuda3std3__45__cpo5beginE:
	.zero		1
	.type		_ZN34_INTERNAL_7959b478_4_k_cu_e0ea51ea4cuda3std6ranges3__45__cpo5beginE,@object
	.size		_ZN34_INTERNAL_7959b478_4_k_cu_e0ea51ea4cuda3std6ranges3__45__cpo5beginE,(_ZN34_INTERNAL_7959b478_4_k_cu_e0ea51ea4cuda3std3__436_GLOBAL__N__7959b478_4_k_cu_e0ea51ea6ignoreE - _ZN34_INTERNAL_7959b478_4_k_cu_e0ea51ea4cuda3std6ranges3__45__cpo5beginE)
_ZN34_INTERNAL_7959b478_4_k_cu_e0ea51ea4cuda3std6ranges3__45__cpo5beginE:
	.zero		1
	.type		_ZN34_INTERNAL_7959b478_4_k_cu_e0ea51ea4cuda3std3__436_GLOBAL__N__7959b478_4_k_cu_e0ea51ea6ignoreE,@object
	.size		_ZN34_INTERNAL_7959b478_4_k_cu_e0ea51ea4cuda3std3__436_GLOBAL__N__7959b478_4_k_cu_e0ea51ea6ignoreE,(_ZN34_INTERNAL_7959b478_4_k_cu_e0ea51ea4cuda3std6ranges3__45__cpo4dataE - _ZN34_INTERNAL_7959b478_4_k_cu_e0ea51ea4cuda3std3__436_GLOBAL__N__7959b478_4_k_cu_e0ea51ea6ignoreE)
_ZN34_INTERNAL_7959b478_4_k_cu_e0ea51ea4cuda3std3__436_GLOBAL__N__7959b478_4_k_cu_e0ea51ea6ignoreE:
	.zero		1
	.type		_ZN34_INTERNAL_7959b478_4_k_cu_e0ea51ea4cuda3std6ranges3__45__cpo4dataE,@object
	.size		_ZN34_INTERNAL_7959b478_4_k_cu_e0ea51ea4cuda3std6ranges3__45__cpo4dataE,(_ZN34_INTERNAL_7959b478_4_k_cu_e0ea51ea6thrust24THRUST_300001_SM_1000_NS12placeholders2_7E - _ZN34_INTERNAL_7959b478_4_k_cu_e0ea51ea4cuda3std6ranges3__45__cpo4dataE)
_ZN34_INTERNAL_7959b478_4_k_cu_e0ea51ea4cuda3std6ranges3__45__cpo4dataE:
	.zero		1
	.type		_ZN34_INTERNAL_7959b478_4_k_cu_e0ea51ea6thrust24THRUST_300001_SM_1000_NS12placeholders2_7E,@object
	.size		_ZN34_INTERNAL_7959b478_4_k_cu_e0ea51ea6thrust24THRUST_300001_SM_1000_NS12placeholders2_7E,(_ZN34_INTERNAL_7959b478_4_k_cu_e0ea51ea4cuda3std3__45__cpo6rbeginE - _ZN34_INTERNAL_7959b478_4_k_cu_e0ea51ea6thrust24THRUST_300001_SM_1000_NS12placeholders2_7E)
_ZN34_INTERNAL_7959b478_4_k_cu_e0ea51ea6thrust24THRUST_300001_SM_1000_NS12placeholders2_7E:
	.zero		1
	.type		_ZN34_INTERNAL_7959b478_4_k_cu_e0ea51ea4cuda3std3__45__cpo6rbeginE,@object
	.size		_ZN34_INTERNAL_7959b478_4_k_cu_e0ea51ea4cuda3std3__45__cpo6rbeginE,(_ZN34_INTERNAL_7959b478_4_k_cu_e0ea51ea4cuda3std6ranges3__45__cpo7advanceE - _ZN34_INTERNAL_7959b478_4_k_cu_e0ea51ea4cuda3std3__45__cpo6rbeginE)
_ZN34_INTERNAL_7959b478_4_k_cu_e0ea51ea4cuda3std3__45__cpo6rbeginE:
	.zero		1
	.type		_ZN34_INTERNAL_7959b478_4_k_cu_e0ea51ea4cuda3std6ranges3__45__cpo7advanceE,@object
	.size		_ZN34_INTERNAL_7959b478_4_k_cu_e0ea51ea4cuda3std6ranges3__45__cpo7advanceE,(_ZN34_INTERNAL_7959b478_4_k_cu_e0ea51ea4cuda3std3__47nulloptE - _ZN34_INTERNAL_7959b478_4_k_cu_e0ea51ea4cuda3std6ranges3__45__cpo7advanceE)
_ZN34_INTERNAL_7959b478_4_k_cu_e0ea51ea4cuda3std6ranges3__45__cpo7advanceE:
	.zero		1
	.type		_ZN34_INTERNAL_7959b478_4_k_cu_e0ea51ea4cuda3std3__47nulloptE,@object
	.size		_ZN34_INTERNAL_7959b478_4_k_cu_e0ea51ea4cuda3std3__47nulloptE,(_ZN34_INTERNAL_7959b478_4_k_cu_e0ea51ea4cuda3std6ranges3__45__cpo8distanceE - _ZN34_INTERNAL_7959b478_4_k_cu_e0ea51ea4cuda3std3__47nulloptE)
_ZN34_INTERNAL_7959b478_4_k_cu_e0ea51ea4cuda3std3__47nulloptE:
	.zero		1
	.type		_ZN34_INTERNAL_7959b478_4_k_cu_e0ea51ea4cuda3std6ranges3__45__cpo8distanceE,@object
	.size		_ZN34_INTERNAL_7959b478_4_k_cu_e0ea51ea4cuda3std6ranges3__45__cpo8distanceE,(_ZN34_INTERNAL_7959b478_4_k_cu_e0ea51ea6thrust24THRUST_300001_SM_1000_NS12placeholders2_6E - _ZN34_INTERNAL_7959b478_4_k_cu_e0ea51ea4cuda3std6ranges3__45__cpo8distanceE)
_ZN34_INTERNAL_7959b478_4_k_cu_e0ea51ea4cuda3std6ranges3__45__cpo8distanceE:
	.zero		1
	.type		_ZN34_INTERNAL_7959b478_4_k_cu_e0ea51ea6thrust24THRUST_300001_SM_1000_NS12placeholders2_6E,@object
	.size		_ZN34_INTERNAL_7959b478_4_k_cu_e0ea51ea6thrust24THRUST_300001_SM_1000_NS12placeholders2_6E,(_ZN34_INTERNAL_7959b478_4_k_cu_e0ea51ea4cuda3std3__45__cpo4cendE - _ZN34_INTERNAL_7959b478_4_k_cu_e0ea51ea6thrust24THRUST_300001_SM_1000_NS12placeholders2_6E)
_ZN34_INTERNAL_7959b478_4_k_cu_e0ea51ea6thrust24THRUST_300001_SM_1000_NS12placeholders2_6E:
	.zero		1
	.type		_ZN34_INTERNAL_7959b478_4_k_cu_e0ea51ea4cuda3std3__45__cpo4cendE,@object
	.size		_ZN34_INTERNAL_7959b478_4_k_cu_e0ea51ea4cuda3std3__45__cpo4cendE,(_ZN34_INTERNAL_7959b478_4_k_cu_e0ea51ea4cuda3std6ranges3__45__cpo4cendE - _ZN34_INTERNAL_7959b478_4_k_cu_e0ea51ea4cuda3std3__45__cpo4cendE)
_ZN34_INTERNAL_7959b478_4_k_cu_e0ea51ea4cuda3std3__45__cpo4cendE:
	.zero		1
	.type		_ZN34_INTERNAL_7959b478_4_k_cu_e0ea51ea4cuda3std6ranges3__45__cpo4cendE,@object
	.size		_ZN34_INTERNAL_7959b478_4_k_cu_e0ea51ea4cuda3std6ranges3__45__cpo4cendE,(_ZN34_INTERNAL_7959b478_4_k_cu_e0ea51ea4cuda3std3__420unreachable_sentinelE - _ZN34_INTERNAL_7959b478_4_k_cu_e0ea51ea4cuda3std6ranges3__45__cpo4cendE)
_ZN34_INTERNAL_7959b478_4_k_cu_e0ea51ea4cuda3std6ranges3__45__cpo4cendE:
	.zero		1
	.type		_ZN34_INTERNAL_7959b478_4_k_cu_e0ea51ea4cuda3std3__420unreachable_sentinelE,@object
	.size		_ZN34_INTERNAL_7959b478_4_k_cu_e0ea51ea4cuda3std3__420unreachable_sentinelE,(_ZN34_INTERNAL_7959b478_4_k_cu_e0ea51ea4cuda3std6ranges3__45__cpo5ssizeE - _ZN34_INTERNAL_7959b478_4_k_cu_e0ea51ea4cuda3std3__420unreachable_sentinelE)
_ZN34_INTERNAL_7959b478_4_k_cu_e0ea51ea4cuda3std3__420unreachable_sentinelE:
	.zero		1
	.type		_ZN34_INTERNAL_7959b478_4_k_cu_e0ea51ea4cuda3std6ranges3__45__cpo5ssizeE,@object
	.size		_ZN34_INTERNAL_7959b478_4_k_cu_e0ea51ea4cuda3std6ranges3__45__cpo5ssizeE,(_ZN34_INTERNAL_7959b478_4_k_cu_e0ea51ea6thrust24THRUST_300001_SM_1000_NS12placeholders3_10E - _ZN34_INTERNAL_7959b478_4_k_cu_e0ea51ea4cuda3std6ranges3__45__cpo5ssizeE)
_ZN34_INTERNAL_7959b478_4_k_cu_e0ea51ea4cuda3std6ranges3__45__cpo5ssizeE:
	.zero		1
	.type		_ZN34_INTERNAL_7959b478_4_k_cu_e0ea51ea6thrust24THRUST_300001_SM_1000_NS12placeholders3_10E,@object
	.size		_ZN34_INTERNAL_7959b478_4_k_cu_e0ea51ea6thrust24THRUST_300001_SM_1000_NS12placeholders3_10E,(_ZN34_INTERNAL_7959b478_4_k_cu_e0ea51ea4cuda3std3__45__cpo5crendE - _ZN34_INTERNAL_7959b478_4_k_cu_e0ea51ea6thrust24THRUST_300001_SM_1000_NS12placeholders3_10E)
_ZN34_INTERNAL_7959b478_4_k_cu_e0ea51ea6thrust24THRUST_300001_SM_1000_NS12placeholders3_10E:
	.zero		1
	.type		_ZN34_INTERNAL_7959b478_4_k_cu_e0ea51ea4cuda3std3__45__cpo5crendE,@object
	.size		_ZN34_INTERNAL_7959b478_4_k_cu_e0ea51ea4cuda3std3__45__cpo5crendE,(_ZN34_INTERNAL_7959b478_4_k_cu_e0ea51ea4cuda3std6ranges3__45__cpo4prevE - _ZN34_INTERNAL_7959b478_4_k_cu_e0ea51ea4cuda3std3__45__cpo5crendE)
_ZN34_INTERNAL_7959b478_4_k_cu_e0ea51ea4cuda3std3__45__cpo5crendE:
	.zero		1
	.type		_ZN34_INTERNAL_7959b478_4_k_cu_e0ea51ea4cuda3std6ranges3__45__cpo4prevE,@object
	.size		_ZN34_INTERNAL_7959b478_4_k_cu_e0ea51ea4cuda3std6ranges3__45__cpo4prevE,(_ZN34_INTERNAL_7959b478_4_k_cu_e0ea51ea4cuda3std6ranges3__45__cpo9iter_moveE - _ZN34_INTERNAL_7959b478_4_k_cu_e0ea51ea4cuda3std6ranges3__45__cpo4prevE)
_ZN34_INTERNAL_7959b478_4_k_cu_e0ea51ea4cuda3std6ranges3__45__cpo4prevE:
	.zero		1
	.type		_ZN34_INTERNAL_7959b478_4_k_cu_e0ea51ea4cuda3std6ranges3__45__cpo9iter_moveE,@object
	.size		_ZN34_INTERNAL_7959b478_4_k_cu_e0ea51ea4cuda3std6ranges3__45__cpo9iter_moveE,(_ZN34_INTERNAL_7959b478_4_k_cu_e0ea51ea6thrust24THRUST_300001_SM_1000_NS12placeholders2_2E - _ZN34_INTERNAL_7959b478_4_k_cu_e0ea51ea4cuda3std6ranges3__45__cpo9iter_moveE)
_ZN34_INTERNAL_7959b478_4_k_cu_e0ea51ea4cuda3std6ranges3__45__cpo9iter_moveE:
	.zero		1
	.type		_ZN34_INTERNAL_7959b478_4_k_cu_e0ea51ea6thrust24THRUST_300001_SM_1000_NS12placeholders2_2E,@object
	.size		_ZN34_INTERNAL_7959b478_4_k_cu_e0ea51ea6thrust24THRUST_300001_SM_1000_NS12placeholders2_2E,(_ZN34_INTERNAL_7959b478_4_k_cu_e0ea51ea6thrust24THRUST_300001_SM_1000_NS12placeholders2_4E - _ZN34_INTERNAL_7959b478_4_k_cu_e0ea51ea6thrust24THRUST_300001_SM_1000_NS12placeholders2_2E)
_ZN34_INTERNAL_7959b478_4_k_cu_e0ea51ea6thrust24THRUST_300001_SM_1000_NS12placeholders2_2E:
	.zero		1
	.type		_ZN34_INTERNAL_7959b478_4_k_cu_e0ea51ea6thrust24THRUST_300001_SM_1000_NS12placeholders2_4E,@object
	.size		_ZN34_INTERNAL_7959b478_4_k_cu_e0ea51ea6thrust24THRUST_300001_SM_1000_NS12placeholders2_4E,(_ZN34_INTERNAL_7959b478_4_k_cu_e0ea51ea4cuda3std3__45__cpo3endE - _ZN34_INTERNAL_7959b478_4_k_cu_e0ea51ea6thrust24THRUST_300001_SM_1000_NS12placeholders2_4E)
_ZN34_INTERNAL_7959b478_4_k_cu_e0ea51ea6thrust24THRUST_300001_SM_1000_NS12placeholders2_4E:
	.zero		1
	.type		_ZN34_INTERNAL_7959b478_4_k_cu_e0ea51ea4cuda3std3__45__cpo3endE,@object
	.size		_ZN34_INTERNAL_7959b478_4_k_cu_e0ea51ea4cuda3std3__45__cpo3endE,(_ZN34_INTERNAL_7959b478_4_k_cu_e0ea51ea4cuda3std6ranges3__45__cpo3endE - _ZN34_INTERNAL_7959b478_4_k_cu_e0ea51ea4cuda3std3__45__cpo3endE)
_ZN34_INTERNAL_7959b478_4_k_cu_e0ea51ea4cuda3std3__45__cpo3endE:
	.zero		1
	.type		_ZN34_INTERNAL_7959b478_4_k_cu_e0ea51ea4cuda3std6ranges3__45__cpo3endE,@object
	.size		_ZN34_INTERNAL_7959b478_4_k_cu_e0ea51ea4cuda3std6ranges3__45__cpo3endE,(_ZN34_INTERNAL_7959b478_4_k_cu_e0ea51ea4cuda3std3__419piecewise_constructE - _ZN34_INTERNAL_7959b478_4_k_cu_e0ea51ea4cuda3std6ranges3__45__cpo3endE)
_ZN34_INTERNAL_7959b478_4_k_cu_e0ea51ea4cuda3std6ranges3__45__cpo3endE:
	.zero		1
	.type		_ZN34_INTERNAL_7959b478_4_k_cu_e0ea51ea4cuda3std3__419piecewise_constructE,@object
	.size		_ZN34_INTERNAL_7959b478_4_k_cu_e0ea51ea4cuda3std3__419piecewise_constructE,(_ZN34_INTERNAL_7959b478_4_k_cu_e0ea51ea4cuda3std6ranges3__45__cpo5cdataE - _ZN34_INTERNAL_7959b478_4_k_cu_e0ea51ea4cuda3std3__419piecewise_constructE)
_ZN34_INTERNAL_7959b478_4_k_cu_e0ea51ea4cuda3std3__419piecewise_constructE:
	.zero		1
	.type		_ZN34_INTERNAL_7959b478_4_k_cu_e0ea51ea4cuda3std6ranges3__45__cpo5cdataE,@object
	.size		_ZN34_INTERNAL_7959b478_4_k_cu_e0ea51ea4cuda3std6ranges3__45__cpo5cdataE,(_ZN34_INTERNAL_7959b478_4_k_cu_e0ea51ea6thrust24THRUST_300001_SM_1000_NS12placeholders2_8E - _ZN34_INTERNAL_7959b478_4_k_cu_e0ea51ea4cuda3std6ranges3__45__cpo5cdataE)
_ZN34_INTERNAL_7959b478_4_k_cu_e0ea51ea4cuda3std6ranges3__45__cpo5cdataE:
	.zero		1
	.type		_ZN34_INTERNAL_7959b478_4_k_cu_e0ea51ea6thrust24THRUST_300001_SM_1000_NS12placeholders2_8E,@object
	.size		_ZN34_INTERNAL_7959b478_4_k_cu_e0ea51ea6thrust24THRUST_300001_SM_1000_NS12placeholders2_8E,(_ZN34_INTERNAL_7959b478_4_k_cu_e0ea51ea4cuda3std3__45__cpo4rendE - _ZN34_INTERNAL_7959b478_4_k_cu_e0ea51ea6thrust24THRUST_300001_SM_1000_NS12placeholders2_8E)
_ZN34_INTERNAL_7959b478_4_k_cu_e0ea51ea6thrust24THRUST_300001_SM_1000_NS12placeholders2_8E:
	.zero		1
	.type		_ZN34_INTERNAL_7959b478_4_k_cu_e0ea51ea4cuda3std3__45__cpo4rendE,@object
	.size		_ZN34_INTERNAL_7959b478_4_k_cu_e0ea51ea4cuda3std3__45__cpo4rendE,(_ZN34_INTERNAL_7959b478_4_k_cu_e0ea51ea4cuda3std6ranges3__45__cpo9iter_swapE - _ZN34_INTERNAL_7959b478_4_k_cu_e0ea51ea4cuda3std3__45__cpo4rendE)
_ZN34_INTERNAL_7959b478_4_k_cu_e0ea51ea4cuda3std3__45__cpo4rendE:
	.zero		1
	.type		_ZN34_INTERNAL_7959b478_4_k_cu_e0ea51ea4cuda3std6ranges3__45__cpo9iter_swapE,@object
	.size		_ZN34_INTERNAL_7959b478_4_k_cu_e0ea51ea4cuda3std6ranges3__45__cpo9iter_swapE,(_ZN34_INTERNAL_7959b478_4_k_cu_e0ea51ea4cuda3std3__48unexpectE - _ZN34_INTERNAL_7959b478_4_k_cu_e0ea51ea4cuda3std6ranges3__45__cpo9iter_swapE)
_ZN34_INTERNAL_7959b478_4_k_cu_e0ea51ea4cuda3std6ranges3__45__cpo9iter_swapE:
	.zero		1
	.type		_ZN34_INTERNAL_7959b478_4_k_cu_e0ea51ea4cuda3std3__48unexpectE,@object
	.size		_ZN34_INTERNAL_7959b478_4_k_cu_e0ea51ea4cuda3std3__48unexpectE,(_ZN34_INTERNAL_7959b478_4_k_cu_e0ea51ea6thrust24THRUST_300001_SM_1000_NS6system6detail10sequential3seqE - _ZN34_INTERNAL_7959b478_4_k_cu_e0ea51ea4cuda3std3__48unexpectE)
_ZN34_INTERNAL_7959b478_4_k_cu_e0ea51ea4cuda3std3__48unexpectE:
	.zero		1
	.type		_ZN34_INTERNAL_7959b478_4_k_cu_e0ea51ea6thrust24THRUST_300001_SM_1000_NS6system6detail10sequential3seqE,@object
	.size		_ZN34_INTERNAL_7959b478_4_k_cu_e0ea51ea6thrust24THRUST_300001_SM_1000_NS6system6detail10sequential3seqE,(.L_29 - _ZN34_INTERNAL_7959b478_4_k_cu_e0ea51ea6thrust24THRUST_300001_SM_1000_NS6system6detail10sequential3seqE)
_ZN34_INTERNAL_7959b478_4_k_cu_e0ea51ea6thrust24THRUST_300001_SM_1000_NS6system6detail10sequential3seqE:
	.zero		1
.L_29:


//--------------------- .nv.shared._Z13myShuffleScanPfPiP10BlockStateS_i --------------------------
	.section	.nv.shared._Z13myShuffleScanPfPiP10BlockStateS_i,"aw",@nobits
	.sectionflags	@""
	.align	4
.nv.shared._Z13myShuffleScanPfPiP10BlockStateS_i:
	.zero		1044


//--------------------- .nv.constant0._ZN3cub18CUB_300001_SM_10006detail11EmptyKernelIvEEvv --------------------------
	.section	.nv.constant0._ZN3cub18CUB_300001_SM_10006detail11EmptyKernelIvEEvv,"a",@progbits
	.sectionflags	@""
	.align	4
.nv.constant0._ZN3cub18CUB_300001_SM_10006detail11EmptyKernelIvEEvv:
	.zero		896


//--------------------- .nv.constant0._Z13myShuffleScanPfPiP10BlockStateS_i --------------------------
	.section	.nv.constant0._Z13myShuffleScanPfPiP10BlockStateS_i,"a",@progbits
	.sectionflags	@""
	.align	4
.nv.constant0._Z13myShuffleScanPfPiP10BlockStateS_i:
	.zero		932


//--------------------- SYMBOLS --------------------------

	.type		.nv.reservedSmem.offset0,@object
	.size		.nv.reservedSmem.offset0,0x4
	.type		.nv.reservedSmem.cap,@object
	.size		.nv.reservedSmem.cap,0x4
	.type		vprintf,@function
